	.target	sm_90a

	.elftype	@"ET_EXEC"


//--------------------- .note.nv.tkinfo           --------------------------
	.section	.note.nv.tkinfo,"",@"SHT_NOTE"
	.sectionflags	@"SHF_NOTE_NV_TKINFO"
	.tkinfo
        /*0018*/ 	.word	0x00000002
        /*0030*/ 	.string	""
        /*0030*/ 	.string	"ptxas"
        /*0030*/ 	.string	"Cuda compilation tools, release 13.0, V13.0.88"
        /*0030*/ 	.string	"Build cuda_13.0.r13.0/compiler.36424714_0"
        /*0030*/ 	.string	"-arch sm_90a -m 64 "



//--------------------- .note.nv.cuinfo           --------------------------
	.section	.note.nv.cuinfo,"",@"SHT_NOTE"
	.sectionflags	@"SHF_NOTE_NV_CUINFO"
        /*0018*/ 	.short	0x0002
        /*001a*/ 	.short	0x005a
        /*001c*/ 	.short	0x0082
	.zero		2


//--------------------- .nv.info                  --------------------------
	.section	.nv.info,"",@"SHT_CUDA_INFO"
	.align	4


	//----- nvinfo : EIATTR_REGCOUNT
	.align		4
        /*0000*/ 	.byte	0x04, 0x2f
        /*0002*/ 	.short	(.L_16 - .L_15)
	.align		4
.L_15:
        /*0004*/ 	.word	index@(_ZN7cutlass13device_kernelINS_4fmha6kernel28FmhaKernelTmaWarpSpecializedINS1_10collective30FmhaMainloopTmaWarpSpecializedINS_12float_e4m3_tEffN4cute5tupleIJNS7_1CILi128EEESA_NS9_ILi224EEEEEENS8_IJiNS9_ILi1EEENS8_IJiiEEEEEESF_NS8_IJSD_iSE_EEENS4_13DefaultFusionEJEEENS4_15FmhaFwdEpilogueIS6_fNS8_IJNS9_ILi64EEESB_SA_EEEEENS2_23IndividualTileSchedulerEJEEEEEvNT_6ParamsE)
        /*0008*/ 	.word	0x000000a8


	//----- nvinfo : EIATTR_FRAME_SIZE
	.align		4
.L_16:
        /*000c*/ 	.byte	0x04, 0x11
        /*000e*/ 	.short	(.L_18 - .L_17)
	.align		4
.L_17:
        /*0010*/ 	.word	index@($__internal_0_$__cuda_sm20_rcp_rn_f32_slowpath)
        /*0014*/ 	.word	0x00000000


	//----- nvinfo : EIATTR_FRAME_SIZE
	.align		4
.L_18:
        /*0018*/ 	.byte	0x04, 0x11
        /*001a*/ 	.short	(.L_20 - .L_19)
	.align		4
.L_19:
        /*001c*/ 	.word	index@(_ZN7cutlass13device_kernelINS_4fmha6kernel28FmhaKernelTmaWarpSpecializedINS1_10collective30FmhaMainloopTmaWarpSpecializedINS_12float_e4m3_tEffN4cute5tupleIJNS7_1CILi128EEESA_NS9_ILi224EEEEEENS8_IJiNS9_ILi1EEENS8_IJiiEEEEEESF_NS8_IJSD_iSE_EEENS4_13DefaultFusionEJEEENS4_15FmhaFwdEpilogueIS6_fNS8_IJNS9_ILi64EEESB_SA_EEEEENS2_23IndividualTileSchedulerEJEEEEEvNT_6ParamsE)
        /*0020*/ 	.word	0x00000000


	//----- nvinfo : EIATTR_MIN_STACK_SIZE
	.align		4
.L_20:
        /*0024*/ 	.byte	0x04, 0x12
        /*0026*/ 	.short	(.L_22 - .L_21)
	.align		4
.L_21:
        /*0028*/ 	.word	index@(_ZN7cutlass13device_kernelINS_4fmha6kernel28FmhaKernelTmaWarpSpecializedINS1_10collective30FmhaMainloopTmaWarpSpecializedINS_12float_e4m3_tEffN4cute5tupleIJNS7_1CILi128EEESA_NS9_ILi224EEEEEENS8_IJiNS9_ILi1EEENS8_IJiiEEEEEESF_NS8_IJSD_iSE_EEENS4_13DefaultFusionEJEEENS4_15FmhaFwdEpilogueIS6_fNS8_IJNS9_ILi64EEESB_SA_EEEEENS2_23IndividualTileSchedulerEJEEEEEvNT_6ParamsE)
        /*002c*/ 	.word	0x00000000
.L_22:


//--------------------- .nv.compat                --------------------------
	.section	.nv.compat,"",@"SHT_CUDA_COMPAT_INFO"
	.align	4
        /*0000*/ 	.byte	0x02, 0x09, 0x01, 0x00, 0x02, 0x02, 0x04, 0x00, 0x02, 0x05, 0x05, 0x00, 0x03, 0x07, 0x01, 0x01
        /*0010*/ 	.byte	0x02, 0x03, 0x01, 0x00, 0x02, 0x06, 0x01, 0x00, 0x04, 0x0b, 0x08, 0x00, 0x00, 0x00, 0x00, 0x00
        /*0020*/ 	.byte	0x00, 0x00, 0x00, 0x00


//--------------------- .nv.info._ZN7cutlass13device_kernelINS_4fmha6kernel28FmhaKernelTmaWarpSpecializedINS1_10collective30FmhaMainloopTmaWarpSpecializedINS_12float_e4m3_tEffN4cute5tupleIJNS7_1CILi128EEESA_NS9_ILi224EEEEEENS8_IJiNS9_ILi1EEENS8_IJiiEEEEEESF_NS8_IJSD_iSE_EEENS4_13DefaultFusionEJEEENS4_15FmhaFwdEpilogueIS6_fNS8_IJNS9_ILi64EEESB_SA_EEEEENS2_23IndividualTileSchedulerEJEEEEEvNT_6ParamsE --------------------------
	.section	.nv.info._ZN7cutlass13device_kernelINS_4fmha6kernel28FmhaKernelTmaWarpSpecializedINS1_10collective30FmhaMainloopTmaWarpSpecializedINS_12float_e4m3_tEffN4cute5tupleIJNS7_1CILi128EEESA_NS9_ILi224EEEEEENS8_IJiNS9_ILi1EEENS8_IJiiEEEEEESF_NS8_IJSD_iSE_EEENS4_13DefaultFusionEJEEENS4_15FmhaFwdEpilogueIS6_fNS8_IJNS9_ILi64EEESB_SA_EEEEENS2_23IndividualTileSchedulerEJEEEEEvNT_6ParamsE,"",@"SHT_CUDA_INFO"
	.sectionflags	@""
	.align	4


	//----- nvinfo : EIATTR_CUDA_API_VERSION
	.align		4
        /*0000*/ 	.byte	0x04, 0x37
        /*0002*/ 	.short	(.L_24 - .L_23)
.L_23:
        /*0004*/ 	.word	0x00000082


	//----- nvinfo : EIATTR_KPARAM_INFO
	.align		4
.L_24:
        /*0008*/ 	.byte	0x04, 0x17
        /*000a*/ 	.short	(.L_26 - .L_25)
.L_25:
        /*000c*/ 	.word	0x00000000
        /*0010*/ 	.short	0x0000
        /*0012*/ 	.short	0x0070
        /*0014*/ 	.byte	0x00, 0xf0, 0x01, 0x20


	//----- nvinfo : EIATTR_SPARSE_MMA_MASK
	.align		4
.L_26:
        /*0018*/ 	.byte	0x03, 0x50
        /*001a*/ 	.short	0x0000


	//----- nvinfo : EIATTR_MAXREG_COUNT
	.align		4
        /*001c*/ 	.byte	0x03, 0x1b
        /*001e*/ 	.short	0x00a8


	//----- nvinfo : EIATTR_NUM_BARRIERS
	.align		4
        /*0020*/ 	.byte	0x02, 0x4c
        /*0022*/ 	.byte	0x02
	.zero		1


	//----- nvinfo : EIATTR_EXTERNS
	.align		4
        /*0024*/ 	.byte	0x04, 0x0f
        /*0026*/ 	.short	(.L_28 - .L_27)


	//   ....[0]....
	.align		4
.L_27:
        /*0028*/ 	.word	index@(__assertfail)


	//----- nvinfo : EIATTR_MERCURY_ISA_VERSION
	.align		4
.L_28:
        /*002c*/ 	.byte	0x03, 0x5f
        /*002e*/ 	.short	0x0101


	//----- nvinfo : EIATTR_INT_WARP_WIDE_INSTR_OFFSETS
	.align		4
        /*0030*/ 	.byte	0x04, 0x31
        /*0032*/ 	.short	(.L_30 - .L_29)


	//   ....[0]....
.L_29:
        /*0034*/ 	.word	0x000006f0


	//   ....[1]....
        /*0038*/ 	.word	0x00000700


	//   ....[2]....
        /*003c*/ 	.word	0x00000710


	//   ....[3]....
        /*0040*/ 	.word	0x00000720


	//   ....[4]....
        /*0044*/ 	.word	0x00000790


	//----- nvinfo : EIATTR_COOP_GROUP_MASK_REGIDS
	.align		4
.L_30:
        /*0048*/ 	.byte	0x04, 0x29
        /*004a*/ 	.short	(.L_32 - .L_31)


	//   ....[0]....
.L_31:
        /*004c*/ 	.word	0xffffffff


	//   ....[1]....
        /*0050*/ 	.word	0xffffffff


	//   ....[2]....
        /*0054*/ 	.word	0xffffffff


	//   ....[3]....
        /*0058*/ 	.word	0xffffffff


	//   ....[4]....
        /*005c*/ 	.word	0xffffffff


	//   ....[5]....
        /*0060*/ 	.word	0xffffffff


	//   ....[6]....
        /*0064*/ 	.word	0xffffffff


	//   ....[7]....
        /*0068*/ 	.word	0xffffffff


	//   ....[8]....
        /*006c*/ 	.word	0xffffffff


	//   ....[9]....
        /*0070*/ 	.word	0xffffffff


	//   ....[10]....
        /*0074*/ 	.word	0xffffffff


	//   ....[11]....
        /*0078*/ 	.word	0xffffffff


	//   ....[12]....
        /*007c*/ 	.word	0xffffffff


	//   ....[13]....
        /*0080*/ 	.word	0xffffffff


	//   ....[14]....
        /*0084*/ 	.word	0xffffffff


	//   ....[15]....
        /*0088*/ 	.word	0xffffffff


	//   ....[16]....
        /*008c*/ 	.word	0xffffffff


	//   ....[17]....
        /*0090*/ 	.word	0xffffffff


	//   ....[18]....
        /*0094*/ 	.word	0xffffffff


	//   ....[19]....
        /*0098*/ 	.word	0xffffffff


	//   ....[20]....
        /*009c*/ 	.word	0xffffffff


	//   ....[21]....
        /*00a0*/ 	.word	0xffffffff


	//   ....[22]....
        /*00a4*/ 	.word	0xffffffff


	//   ....[23]....
        /*00a8*/ 	.word	0xffffffff


	//   ....[24]....
        /*00ac*/ 	.word	0xffffffff


	//   ....[25]....
        /*00b0*/ 	.word	0xffffffff


	//   ....[26]....
        /*00b4*/ 	.word	0xffffffff


	//   ....[27]....
        /*00b8*/ 	.word	0xffffffff


	//   ....[28]....
        /*00bc*/ 	.word	0xffffffff


	//   ....[29]....
        /*00c0*/ 	.word	0xffffffff


	//   ....[30]....
        /*00c4*/ 	.word	0xffffffff


	//   ....[31]....
        /*00c8*/ 	.word	0xffffffff


	//   ....[32]....
        /*00cc*/ 	.word	0xffffffff


	//   ....[33]....
        /*00d0*/ 	.word	0xffffffff


	//   ....[34]....
        /*00d4*/ 	.word	0xffffffff


	//   ....[35]....
        /*00d8*/ 	.word	0xffffffff


	//   ....[36]....
        /*00dc*/ 	.word	0xffffffff


	//   ....[37]....
        /*00e0*/ 	.word	0xffffffff


	//   ....[38]....
        /*00e4*/ 	.word	0xffffffff


	//   ....[39]....
        /*00e8*/ 	.word	0xffffffff


	//   ....[40]....
        /*00ec*/ 	.word	0xffffffff


	//   ....[41]....
        /*00f0*/ 	.word	0xffffffff


	//   ....[42]....
        /*00f4*/ 	.word	0xffffffff


	//   ....[43]....
        /*00f8*/ 	.word	0xffffffff


	//   ....[44]....
        /*00fc*/ 	.word	0xffffffff


	//   ....[45]....
        /*0100*/ 	.word	0xffffffff


	//   ....[46]....
        /*0104*/ 	.word	0xffffffff


	//   ....[47]....
        /*0108*/ 	.word	0xffffffff


	//   ....[48]....
        /*010c*/ 	.word	0xffffffff


	//   ....[49]....
        /*0110*/ 	.word	0xffffffff


	//----- nvinfo : EIATTR_COOP_GROUP_INSTR_OFFSETS
	.align		4
.L_32:
        /*0114*/ 	.byte	0x04, 0x28
        /*0116*/ 	.short	(.L_34 - .L_33)


	//   ....[0]....
.L_33:
        /*0118*/ 	.word	0x00000050


	//   ....[1]....
        /*011c*/ 	.word	0x00000080


	//   ....[2]....
        /*0120*/ 	.word	0x000001b0


	//   ....[3]....
        /*0124*/ 	.word	0x00000370


	//   ....[4]....
        /*0128*/ 	.word	0x00000530


	//   ....[5]....
        /*012c*/ 	.word	0x00000690


	//   ....[6]....
        /*0130*/ 	.word	0x00001550


	//   ....[7]....
        /*0134*/ 	.word	0x000015e0


	//   ....[8]....
        /*0138*/ 	.word	0x00001630


	//   ....[9]....
        /*013c*/ 	.word	0x00001730


	//   ....[10]....
        /*0140*/ 	.word	0x00004050


	//   ....[11]....
        /*0144*/ 	.word	0x00004080


	//   ....[12]....
        /*0148*/ 	.word	0x000040b0


	//   ....[13]....
        /*014c*/ 	.word	0x000040e0


	//   ....[14]....
        /*0150*/ 	.word	0x00004100


	//   ....[15]....
        /*0154*/ 	.word	0x00004110


	//   ....[16]....
        /*0158*/ 	.word	0x00004120


	//   ....[17]....
        /*015c*/ 	.word	0x00004130


	//   ....[18]....
        /*0160*/ 	.word	0x00004140


	//   ....[19]....
        /*0164*/ 	.word	0x00004150


	//   ....[20]....
        /*0168*/ 	.word	0x00004180


	//   ....[21]....
        /*016c*/ 	.word	0x000041a0


	//   ....[22]....
        /*0170*/ 	.word	0x000041d0


	//   ....[23]....
        /*0174*/ 	.word	0x000041f0


	//   ....[24]....
        /*0178*/ 	.word	0x00004220


	//   ....[25]....
        /*017c*/ 	.word	0x00004240


	//   ....[26]....
        /*0180*/ 	.word	0x00005250


	//   ....[27]....
        /*0184*/ 	.word	0x00005280


	//   ....[28]....
        /*0188*/ 	.word	0x00005b00


	//   ....[29]....
        /*018c*/ 	.word	0x00005bf0


	//   ....[30]....
        /*0190*/ 	.word	0x00007bd0


	//   ....[31]....
        /*0194*/ 	.word	0x00007c10


	//   ....[32]....
        /*0198*/ 	.word	0x00007c50


	//   ....[33]....
        /*019c*/ 	.word	0x00007c90


	//   ....[34]....
        /*01a0*/ 	.word	0x00007cd0


	//   ....[35]....
        /*01a4*/ 	.word	0x00007d10


	//   ....[36]....
        /*01a8*/ 	.word	0x00007d50


	//   ....[37]....
        /*01ac*/ 	.word	0x00007d90


	//   ....[38]....
        /*01b0*/ 	.word	0x00007dd0


	//   ....[39]....
        /*01b4*/ 	.word	0x00007e10


	//   ....[40]....
        /*01b8*/ 	.word	0x00007e50


	//   ....[41]....
        /*01bc*/ 	.word	0x00007e90


	//   ....[42]....
        /*01c0*/ 	.word	0x00007ed0


	//   ....[43]....
        /*01c4*/ 	.word	0x00007f10


	//   ....[44]....
        /*01c8*/ 	.word	0x00007f50


	//   ....[45]....
        /*01cc*/ 	.word	0x00007f90


	//   ....[46]....
        /*01d0*/ 	.word	0x00008f80


	//   ....[47]....
        /*01d4*/ 	.word	0x00008fc0


	//   ....[48]....
        /*01d8*/ 	.word	0x00009000


	//   ....[49]....
        /*01dc*/ 	.word	0x00009010


	//----- nvinfo : EIATTR_REG_RECONFIG
	.align		4
.L_34:
        /*01e0*/ 	.byte	0x01, 0x54
	.zero		2


	//----- nvinfo : EIATTR_SYSCALL_OFFSETS
	.align		4
        /*01e4*/ 	.byte	0x04, 0x46
        /*01e6*/ 	.short	(.L_36 - .L_35)


	//   ....[0]....
.L_35:
        /*01e8*/ 	.word	0x00009ed0


	//   ....[1]....
        /*01ec*/ 	.word	0x0000a030


	//----- nvinfo : EIATTR_MBARRIER_INSTR_OFFSETS
	.align		4
.L_36:
        /*01f0*/ 	.byte	0x04, 0x39
        /*01f2*/ 	.short	(.L_38 - .L_37)


	//   ....[0]....
.L_37:
        /*01f4*/ 	.word	0x00000320
        /*01f8*/ 	.word	0x000000ff
        /*01fc*/ 	.word	0x0002a050
        /*0200*/ 	.short	0x0100
        /*0202*/ 	.byte	0x0b
	.zero		1


	//   ....[1]....
        /*0204*/ 	.word	0x00000330
        /*0208*/ 	.word	0x000000ff
        /*020c*/ 	.word	0x0002a060
        /*0210*/ 	.short	0x0100
        /*0212*/ 	.byte	0x0b
	.zero		1


	//   ....[2]....
        /*0214*/ 	.word	0x00000340
        /*0218*/ 	.word	0x000000ff
        /*021c*/ 	.word	0x0002a058
        /*0220*/ 	.short	0x0100
        /*0222*/ 	.byte	0x0b
	.zero		1


	//   ....[3]....
        /*0224*/ 	.word	0x00000350
        /*0228*/ 	.word	0x000000ff
        /*022c*/ 	.word	0x0002a068
        /*0230*/ 	.short	0x0100
        /*0232*/ 	.byte	0x0b
	.zero		1


	//   ....[4]....
        /*0234*/ 	.word	0x00000480
        /*0238*/ 	.word	0x000000ff
        /*023c*/ 	.word	0x0002a000
        /*0240*/ 	.short	0x0100
        /*0242*/ 	.byte	0x0b
	.zero		1


	//   ....[5]....
        /*0244*/ 	.word	0x00000490
        /*0248*/ 	.word	0x000000ff
        /*024c*/ 	.word	0x0002a028
        /*0250*/ 	.short	0x0100
        /*0252*/ 	.byte	0x0b
	.zero		1


	//   ....[6]....
        /*0254*/ 	.word	0x000004a0
        /*0258*/ 	.word	0x000000ff
        /*025c*/ 	.word	0x0002a008
        /*0260*/ 	.short	0x0100
        /*0262*/ 	.byte	0x0b
	.zero		1


	//   ....[7]....
        /*0264*/ 	.word	0x000004b0
        /*0268*/ 	.word	0x000000ff
        /*026c*/ 	.word	0x0002a030
        /*0270*/ 	.short	0x0100
        /*0272*/ 	.byte	0x0b
	.zero		1


	//   ....[8]....
        /*0274*/ 	.word	0x000004c0
        /*0278*/ 	.word	0x000000ff
        /*027c*/ 	.word	0x0002a010
        /*0280*/ 	.short	0x0100
        /*0282*/ 	.byte	0x0b
	.zero		1


	//   ....[9]....
        /*0284*/ 	.word	0x000004d0
        /*0288*/ 	.word	0x000000ff
        /*028c*/ 	.word	0x0002a038
        /*0290*/ 	.short	0x0100
        /*0292*/ 	.byte	0x0b
	.zero		1


	//   ....[10]....
        /*0294*/ 	.word	0x000004e0
        /*0298*/ 	.word	0x000000ff
        /*029c*/ 	.word	0x0002a018
        /*02a0*/ 	.short	0x0100
        /*02a2*/ 	.byte	0x0b
	.zero		1


	//   ....[11]....
        /*02a4*/ 	.word	0x000004f0
        /*02a8*/ 	.word	0x000000ff
        /*02ac*/ 	.word	0x0002a040
        /*02b0*/ 	.short	0x0100
        /*02b2*/ 	.byte	0x0b
	.zero		1


	//   ....[12]....
        /*02b4*/ 	.word	0x00000500
        /*02b8*/ 	.word	0x000000ff
        /*02bc*/ 	.word	0x0002a020
        /*02c0*/ 	.short	0x0100
        /*02c2*/ 	.byte	0x0b
	.zero		1


	//   ....[13]....
        /*02c4*/ 	.word	0x00000510
        /*02c8*/ 	.word	0x000000ff
        /*02cc*/ 	.word	0x0002a048
        /*02d0*/ 	.short	0x0100
        /*02d2*/ 	.byte	0x0b
	.zero		1


	//   ....[14]....
        /*02d4*/ 	.word	0x00000640
        /*02d8*/ 	.word	0x000000ff
        /*02dc*/ 	.word	0x0002a070
        /*02e0*/ 	.short	0x0100
        /*02e2*/ 	.byte	0x0b
	.zero		1


	//   ....[15]....
        /*02e4*/ 	.word	0x00000650
        /*02e8*/ 	.word	0x000000ff
        /*02ec*/ 	.word	0x0002a080
        /*02f0*/ 	.short	0x0100
        /*02f2*/ 	.byte	0x0b
	.zero		1


	//   ....[16]....
        /*02f4*/ 	.word	0x00000660
        /*02f8*/ 	.word	0x000000ff
        /*02fc*/ 	.word	0x0002a078
        /*0300*/ 	.short	0x0100
        /*0302*/ 	.byte	0x0b
	.zero		1


	//   ....[17]....
        /*0304*/ 	.word	0x00000670
        /*0308*/ 	.word	0x000000ff
        /*030c*/ 	.word	0x0002a088
        /*0310*/ 	.short	0x0100
        /*0312*/ 	.byte	0x0b
	.zero		1


	//   ....[18]....
        /*0314*/ 	.word	0x000007b0
        /*0318*/ 	.word	0x000000ff
        /*031c*/ 	.word	0x0002a090
        /*0320*/ 	.short	0x0100
        /*0322*/ 	.byte	0x08
	.zero		1


	//   ....[19]....
        /*0324*/ 	.word	0x000007c0
        /*0328*/ 	.word	0x000000ff
        /*032c*/ 	.word	0x0002a098
        /*0330*/ 	.short	0x0100
        /*0332*/ 	.byte	0x08
	.zero		1


	//   ....[20]....
        /*0334*/ 	.word	0x000007d0
        /*0338*/ 	.word	0x000000ff
        /*033c*/ 	.word	0x0002a0a0
        /*0340*/ 	.short	0x0100
        /*0342*/ 	.byte	0x08
	.zero		1


	//   ....[21]....
        /*0344*/ 	.word	0x000007e0
        /*0348*/ 	.word	0x000000ff
        /*034c*/ 	.word	0x0002a0a8
        /*0350*/ 	.short	0x0100
        /*0352*/ 	.byte	0x08
	.zero		1


	//   ....[22]....
        /*0354*/ 	.word	0x000008e0
        /*0358*/ 	.word	0x000000ff
        /*035c*/ 	.word	0x0002a0c0
        /*0360*/ 	.short	0x0100
        /*0362*/ 	.byte	0x0b
	.zero		1


	//   ....[23]....
        /*0364*/ 	.word	0x000008f0
        /*0368*/ 	.word	0x000000ff
        /*036c*/ 	.word	0x0002a0e0
        /*0370*/ 	.short	0x0100
        /*0372*/ 	.byte	0x0b
	.zero		1


	//   ....[24]....
        /*0374*/ 	.word	0x00000900
        /*0378*/ 	.word	0x000000ff
        /*037c*/ 	.word	0x0002a0c8
        /*0380*/ 	.short	0x0100
        /*0382*/ 	.byte	0x0b
	.zero		1


	//   ....[25]....
        /*0384*/ 	.word	0x00000910
        /*0388*/ 	.word	0x000000ff
        /*038c*/ 	.word	0x0002a0e8
        /*0390*/ 	.short	0x0100
        /*0392*/ 	.byte	0x0b
	.zero		1


	//   ....[26]....
        /*0394*/ 	.word	0x00000920
        /*0398*/ 	.word	0x000000ff
        /*039c*/ 	.word	0x0002a0d0
        /*03a0*/ 	.short	0x0100
        /*03a2*/ 	.byte	0x0b
	.zero		1


	//   ....[27]....
        /*03a4*/ 	.word	0x00000930
        /*03a8*/ 	.word	0x000000ff
        /*03ac*/ 	.word	0x0002a0f0
        /*03b0*/ 	.short	0x0100
        /*03b2*/ 	.byte	0x0b
	.zero		1


	//   ....[28]....
        /*03b4*/ 	.word	0x00000940
        /*03b8*/ 	.word	0x000000ff
        /*03bc*/ 	.word	0x0002a0d8
        /*03c0*/ 	.short	0x0100
        /*03c2*/ 	.byte	0x0b
	.zero		1


	//   ....[29]....
        /*03c4*/ 	.word	0x00000950
        /*03c8*/ 	.word	0x000000ff
        /*03cc*/ 	.word	0x0002a0f8
        /*03d0*/ 	.short	0x0100
        /*03d2*/ 	.byte	0x0b
	.zero		1


	//   ....[30]....
        /*03d4*/ 	.word	0x00000d50
        /*03d8*/ 	.word	0x000000ff
        /*03dc*/ 	.word	0x0002a050
        /*03e0*/ 	.short	0x010a
        /*03e2*/ 	.byte	0x07
	.zero		1


	//   ....[31]....
        /*03e4*/ 	.word	0x00000dc0
        /*03e8*/ 	.word	0x000000ff
        /*03ec*/ 	.word	0x0002a000
        /*03f0*/ 	.short	0x010a
        /*03f2*/ 	.byte	0x24
	.zero		1


	//   ....[32]....
        /*03f4*/ 	.word	0x00000e30
        /*03f8*/ 	.word	0x000000ff
        /*03fc*/ 	.word	0x00000000
        /*0400*/ 	.short	0x010a
        /*0402*/ 	.byte	0x0a
	.zero		1


	//   ....[33]....
        /*0404*/ 	.word	0x00002b60
        /*0408*/ 	.word	0x00000007
        /*040c*/ 	.word	0x00000000
        /*0410*/ 	.short	0x0101
        /*0412*/ 	.byte	0x26
	.zero		1


	//   ....[34]....
        /*0414*/ 	.word	0x000042f0
        /*0418*/ 	.word	0x000000ff
        /*041c*/ 	.word	0x0002a008
        /*0420*/ 	.short	0x010a
        /*0422*/ 	.byte	0x24
	.zero		1


	//   ....[35]....
        /*0424*/ 	.word	0x00004c30
        /*0428*/ 	.word	0x000000ff
        /*042c*/ 	.word	0x00000000
        /*0430*/ 	.short	0x0101
        /*0432*/ 	.byte	0x05
	.zero		1


	//   ....[36]....
        /*0434*/ 	.word	0x00004d80
        /*0438*/ 	.word	0x000000ff
        /*043c*/ 	.word	0x0002a000
        /*0440*/ 	.short	0x010a
        /*0442*/ 	.byte	0x0a
	.zero		1


	//   ....[37]....
        /*0444*/ 	.word	0x00007c80
        /*0448*/ 	.word	0x000000ff
        /*044c*/ 	.word	0x0002a000
        /*0450*/ 	.short	0x010a
        /*0452*/ 	.byte	0x0a
	.zero		1


	//   ....[38]....
        /*0454*/ 	.word	0x000084a0
        /*0458*/ 	.word	0x000000ff
        /*045c*/ 	.word	0x0002a000
        /*0460*/ 	.short	0x010a
        /*0462*/ 	.byte	0x0a
	.zero		1


	//   ....[39]....
        /*0464*/ 	.word	0x00008dd0
        /*0468*/ 	.word	0x000000ff
        /*046c*/ 	.word	0x00000000
        /*0470*/ 	.short	0x0101
        /*0472*/ 	.byte	0x0a
	.zero		1


	//   ....[40]....
        /*0474*/ 	.word	0x00008e80
        /*0478*/ 	.word	0x000000ff
        /*047c*/ 	.word	0x00000000
        /*0480*/ 	.short	0x0101
        /*0482*/ 	.byte	0x04
	.zero		1


	//   ....[41]....
        /*0484*/ 	.word	0x00009810
        /*0488*/ 	.word	0x000000ff
        /*048c*/ 	.word	0x0002a098
        /*0490*/ 	.short	0x010a
        /*0492*/ 	.byte	0x04
	.zero		1


	//   ....[42]....
        /*0494*/ 	.word	0x0000b9a0
        /*0498*/ 	.word	0x00000000
        /*049c*/ 	.word	0x0002a090
        /*04a0*/ 	.short	0x0101
        /*04a2*/ 	.byte	0x24
	.zero		1


	//   ....[43]....
        /*04a4*/ 	.word	0x0000baf0
        /*04a8*/ 	.word	0x00000004
        /*04ac*/ 	.word	0x0002a060
        /*04b0*/ 	.short	0x010a
        /*04b2*/ 	.byte	0x3f
	.zero		1


	//   ....[44]....
        /*04b4*/ 	.word	0x0000bf90
        /*04b8*/ 	.word	0x00000005
        /*04bc*/ 	.word	0x0002a028
        /*04c0*/ 	.short	0x010a
        /*04c2*/ 	.byte	0x3f
	.zero		1


	//   ....[45]....
        /*04c4*/ 	.word	0x0000c430
        /*04c8*/ 	.word	0x00000005
        /*04cc*/ 	.word	0x0002a060
        /*04d0*/ 	.short	0x010a
        /*04d2*/ 	.byte	0x3f
	.zero		1


	//   ....[46]....
        /*04d4*/ 	.word	0x0000c900
        /*04d8*/ 	.word	0x00000004
        /*04dc*/ 	.word	0x0002a028
        /*04e0*/ 	.short	0x010a
        /*04e2*/ 	.byte	0x3f
	.zero		1


	//   ....[47]....
        /*04e4*/ 	.word	0x0000cc30
        /*04e8*/ 	.word	0x00000006
        /*04ec*/ 	.word	0x0002a028
        /*04f0*/ 	.short	0x010a
        /*04f2*/ 	.byte	0x3f
	.zero		1


	//   ....[48]....
        /*04f4*/ 	.word	0x0000d100
        /*04f8*/ 	.word	0x00000006
        /*04fc*/ 	.word	0x0002a028
        /*0500*/ 	.short	0x010a
        /*0502*/ 	.byte	0x3f
	.zero		1


	//   ....[49]....
        /*0504*/ 	.word	0x0000d360
        /*0508*/ 	.word	0x00000003
        /*050c*/ 	.word	0x0002a050
        /*0510*/ 	.short	0x010a
        /*0512*/ 	.byte	0x3f
	.zero		1


	//   ....[50]....
        /*0514*/ 	.word	0x0000d3c0
        /*0518*/ 	.word	0x00000003
        /*051c*/ 	.word	0x0002a000
        /*0520*/ 	.short	0x010a
        /*0522*/ 	.byte	0x3f
	.zero		1


	//   ....[51]....
        /*0524*/ 	.word	0x0000d420
        /*0528*/ 	.word	0x00000003
        /*052c*/ 	.word	0x00000000
        /*0530*/ 	.short	0x010a
        /*0532*/ 	.byte	0x3f
	.zero		1


	//   ....[52]....
        /*0534*/ 	.word	0x0000d480
        /*0538*/ 	.word	0x00000009
        /*053c*/ 	.word	0x0002a008
        /*0540*/ 	.short	0x010a
        /*0542*/ 	.byte	0x3f
	.zero		1


	//   ....[53]....
        /*0544*/ 	.word	0x0000d4e0
        /*0548*/ 	.word	0x0000000d
        /*054c*/ 	.word	0x0002a000
        /*0550*/ 	.short	0x010a
        /*0552*/ 	.byte	0x3f
	.zero		1


	//   ....[54]....
        /*0554*/ 	.word	0x0000d540
        /*0558*/ 	.word	0x0000000c
        /*055c*/ 	.word	0x0002a000
        /*0560*/ 	.short	0x010a
        /*0562*/ 	.byte	0x3f
	.zero		1


	//   ....[55]....
        /*0564*/ 	.word	0x0000d5a0
        /*0568*/ 	.word	0x00000003
        /*056c*/ 	.word	0x0002a098
        /*0570*/ 	.short	0x010a
        /*0572*/ 	.byte	0x3f
	.zero		1


	//   ....[56]....
        /*0574*/ 	.word	0x0000d5f0
        /*0578*/ 	.word	0x00000004
        /*057c*/ 	.word	0x0002a060
        /*0580*/ 	.short	0x010a
        /*0582*/ 	.byte	0x3f
	.zero		1


	//   ....[57]....
        /*0584*/ 	.word	0x0000d640
        /*0588*/ 	.word	0x00000005
        /*058c*/ 	.word	0x0002a028
        /*0590*/ 	.short	0x010a
        /*0592*/ 	.byte	0x3f
	.zero		1


	//   ....[58]....
        /*0594*/ 	.word	0x0000d690
        /*0598*/ 	.word	0x00000005
        /*059c*/ 	.word	0x0002a060
        /*05a0*/ 	.short	0x010a
        /*05a2*/ 	.byte	0x3f
	.zero		1


	//   ....[59]....
        /*05a4*/ 	.word	0x0000d6e0
        /*05a8*/ 	.word	0x00000004
        /*05ac*/ 	.word	0x0002a028
        /*05b0*/ 	.short	0x010a
        /*05b2*/ 	.byte	0x3f
	.zero		1


	//   ....[60]....
        /*05b4*/ 	.word	0x0000d730
        /*05b8*/ 	.word	0x00000006
        /*05bc*/ 	.word	0x0002a028
        /*05c0*/ 	.short	0x010a
        /*05c2*/ 	.byte	0x3f
	.zero		1


	//   ....[61]....
        /*05c4*/ 	.word	0x0000d780
        /*05c8*/ 	.word	0x00000006
        /*05cc*/ 	.word	0x0002a028
        /*05d0*/ 	.short	0x010a
        /*05d2*/ 	.byte	0x3f
	.zero		1


	//----- nvinfo : EIATTR_NUM_MBARRIERS
	.align		4
.L_38:
        /*05d4*/ 	.byte	0x03, 0x38
        /*05d6*/ 	.short	0x001e


	//----- nvinfo : EIATTR_EXIT_INSTR_OFFSETS
	.align		4
        /*05d8*/ 	.byte	0x04, 0x1c
        /*05da*/ 	.short	(.L_40 - .L_39)


	//   ....[0]....
.L_39:
        /*05dc*/ 	.word	0x000009f0


	//   ....[1]....
        /*05e0*/ 	.word	0x0000b9b0


	//   ....[2]....
        /*05e4*/ 	.word	0x0000b9f0


	//   ....[3]....
        /*05e8*/ 	.word	0x0000cb00


	//   ....[4]....
        /*05ec*/ 	.word	0x0000d340


	//----- nvinfo : EIATTR_MAX_THREADS
	.align		4
.L_40:
        /*05f0*/ 	.byte	0x04, 0x05
        /*05f2*/ 	.short	(.L_42 - .L_41)
.L_41:
        /*05f4*/ 	.word	0x00000180
        /*05f8*/ 	.word	0x00000001
        /*05fc*/ 	.word	0x00000001


	//----- nvinfo : EIATTR_CRS_STACK_SIZE
	.align		4
.L_42:
        /*0600*/ 	.byte	0x04, 0x1e
        /*0602*/ 	.short	(.L_44 - .L_43)
.L_43:
        /*0604*/ 	.word	0x00000000


	//----- nvinfo : EIATTR_CBANK_PARAM_SIZE
	.align		4
.L_44:
        /*0608*/ 	.byte	0x03, 0x19
        /*060a*/ 	.short	0x0870


	//----- nvinfo : EIATTR_PARAM_CBANK
	.align		4
        /*060c*/ 	.byte	0x04, 0x0a
        /*060e*/ 	.short	(.L_46 - .L_45)
	.align		4
.L_45:
        /*0610*/ 	.word	index@(.nv.constant0._ZN7cutlass13device_kernelINS_4fmha6kernel28FmhaKernelTmaWarpSpecializedINS1_10collective30FmhaMainloopTmaWarpSpecializedINS_12float_e4m3_tEffN4cute5tupleIJNS7_1CILi128EEESA_NS9_ILi224EEEEEENS8_IJiNS9_ILi1EEENS8_IJiiEEEEEESF_NS8_IJSD_iSE_EEENS4_13DefaultFusionEJEEENS4_15FmhaFwdEpilogueIS6_fNS8_IJNS9_ILi64EEESB_SA_EEEEENS2_23IndividualTileSchedulerEJEEEEEvNT_6ParamsE)
        /*0614*/ 	.short	0x0210
        /*0616*/ 	.short	0x0870


	//----- nvinfo : EIATTR_SW_WAR
	.align		4
.L_46:
        /*0618*/ 	.byte	0x04, 0x36
        /*061a*/ 	.short	(.L_48 - .L_47)
.L_47:
        /*061c*/ 	.word	0x00000008
.L_48:


//--------------------- .nv.callgraph             --------------------------
	.section	.nv.callgraph,"",@"SHT_CUDA_CALLGRAPH"
	.align	4
	.sectionentsize	8
	.align		4
        /*0000*/ 	.word	0x00000000
	.align		4
        /*0004*/ 	.word	0xffffffff
	.align		4
        /*0008*/ 	.word	index@(_ZN7cutlass13device_kernelINS_4fmha6kernel28FmhaKernelTmaWarpSpecializedINS1_10collective30FmhaMainloopTmaWarpSpecializedINS_12float_e4m3_tEffN4cute5tupleIJNS7_1CILi128EEESA_NS9_ILi224EEEEEENS8_IJiNS9_ILi1EEENS8_IJiiEEEEEESF_NS8_IJSD_iSE_EEENS4_13DefaultFusionEJEEENS4_15FmhaFwdEpilogueIS6_fNS8_IJNS9_ILi64EEESB_SA_EEEEENS2_23IndividualTileSchedulerEJEEEEEvNT_6ParamsE)
	.align		4
        /*000c*/ 	.word	index@(__assertfail)
	.align		4
        /*0010*/ 	.word	0x00000000
	.align		4
        /*0014*/ 	.word	0xfffffffe
	.align		4
        /*0018*/ 	.word	0x00000000
	.align		4
        /*001c*/ 	.word	0xfffffffd
	.align		4
        /*0020*/ 	.word	0x00000000
	.align		4
        /*0024*/ 	.word	0xfffffffc


//--------------------- .nv.constant4             --------------------------
	.section	.nv.constant4,"a",@progbits
	.align	8
	.align		8
.nv.constant4:
        /*0000*/ 	.dword	__assertfail
	.align		8
        /*0008*/ 	.dword	__unnamed_1
	.align		8
        /*0010*/ 	.dword	__unnamed_2
	.align		8
        /*0018*/ 	.dword	_ZN39_INTERNAL_384aada6_4_k_cu_172f54b4_26134cuda3std3__45__cpo5beginE
	.align		8
        /*0020*/ 	.dword	_ZN39_INTERNAL_384aada6_4_k_cu_172f54b4_26134cuda3std3__45__cpo3endE
	.align		8
        /*0028*/ 	.dword	_ZN39_INTERNAL_384aada6_4_k_cu_172f54b4_26134cuda3std3__45__cpo6cbeginE
	.align		8
        /*0030*/ 	.dword	_ZN39_INTERNAL_384aada6_4_k_cu_172f54b4_26134cuda3std3__45__cpo4cendE
	.align		8
        /*0038*/ 	.dword	_ZN39_INTERNAL_384aada6_4_k_cu_172f54b4_26134cuda3std3__441_GLOBAL__N__384aada6_4_k_cu_172f54b4_26136ignoreE
	.align		8
        /*0040*/ 	.dword	_ZN39_INTERNAL_384aada6_4_k_cu_172f54b4_26134cuda3std3__419piecewise_constructE
	.align		8
        /*0048*/ 	.dword	_ZN39_INTERNAL_384aada6_4_k_cu_172f54b4_26134cuda3std3__48in_placeE
	.align		8
        /*0050*/ 	.dword	_ZN39_INTERNAL_384aada6_4_k_cu_172f54b4_26134cuda3std6ranges3__45__cpo4swapE
	.align		8
        /*0058*/ 	.dword	_ZN39_INTERNAL_384aada6_4_k_cu_172f54b4_26134cuda3std6ranges3__45__cpo9iter_moveE
	.align		8
        /*0060*/ 	.dword	_ZN39_INTERNAL_384aada6_4_k_cu_172f54b4_26134cute7productE
	.align		8
        /*0068*/ 	.dword	_ZN39_INTERNAL_384aada6_4_k_cu_172f54b4_26134cute1_E
	.align		8
        /*0070*/ 	.dword	$str$24
	.align		8
        /*0078*/ 	.dword	$str$25


//--------------------- .text._ZN7cutlass13device_kernelINS_4fmha6kernel28FmhaKernelTmaWarpSpecializedINS1_10collective30FmhaMainloopTmaWarpSpecializedINS_12float_e4m3_tEffN4cute5tupleIJNS7_1CILi128EEESA_NS9_ILi224EEEEEENS8_IJiNS9_ILi1EEENS8_IJiiEEEEEESF_NS8_IJSD_iSE_EEENS4_13DefaultFusionEJEEENS4_15FmhaFwdEpilogueIS6_fNS8_IJNS9_ILi64EEESB_SA_EEEEENS2_23IndividualTileSchedulerEJEEEEEvNT_6ParamsE --------------------------
	.section	.text._ZN7cutlass13device_kernelINS_4fmha6kernel28FmhaKernelTmaWarpSpecializedINS1_10collective30FmhaMainloopTmaWarpSpecializedINS_12float_e4m3_tEffN4cute5tupleIJNS7_1CILi128EEESA_NS9_ILi224EEEEEENS8_IJiNS9_ILi1EEENS8_IJiiEEEEEESF_NS8_IJSD_iSE_EEENS4_13DefaultFusionEJEEENS4_15FmhaFwdEpilogueIS6_fNS8_IJNS9_ILi64EEESB_SA_EEEEENS2_23IndividualTileSchedulerEJEEEEEvNT_6ParamsE,"ax",@progbits
	.align	128
.text._ZN7cutlass13device_kernelINS_4fmha6kernel28FmhaKernelTmaWarpSpecializedINS1_10collective30FmhaMainloopTmaWarpSpecializedINS_12float_e4m3_tEffN4cute5tupleIJNS7_1CILi128EEESA_NS9_ILi224EEEEEENS8_IJiNS9_ILi1EEENS8_IJiiEEEEEESF_NS8_IJSD_iSE_EEENS4_13DefaultFusionEJEEENS4_15FmhaFwdEpilogueIS6_fNS8_IJNS9_ILi64EEESB_SA_EEEEENS2_23IndividualTileSchedulerEJEEEEEvNT_6ParamsE:
        .type           _ZN7cutlass13device_kernelINS_4fmha6kernel28FmhaKernelTmaWarpSpecializedINS1_10collective30FmhaMainloopTmaWarpSpecializedINS_12float_e4m3_tEffN4cute5tupleIJNS7_1CILi128EEESA_NS9_ILi224EEEEEENS8_IJiNS9_ILi1EEENS8_IJiiEEEEEESF_NS8_IJSD_iSE_EEENS4_13DefaultFusionEJEEENS4_15FmhaFwdEpilogueIS6_fNS8_IJNS9_ILi64EEESB_SA_EEEEENS2_23IndividualTileSchedulerEJEEEEEvNT_6ParamsE,@function
        .size           _ZN7cutlass13device_kernelINS_4fmha6kernel28FmhaKernelTmaWarpSpecializedINS1_10collective30FmhaMainloopTmaWarpSpecializedINS_12float_e4m3_tEffN4cute5tupleIJNS7_1CILi128EEESA_NS9_ILi224EEEEEENS8_IJiNS9_ILi1EEENS8_IJiiEEEEEESF_NS8_IJSD_iSE_EEENS4_13DefaultFusionEJEEENS4_15FmhaFwdEpilogueIS6_fNS8_IJNS9_ILi64EEESB_SA_EEEEENS2_23IndividualTileSchedulerEJEEEEEvNT_6ParamsE,(.L_x_116 - _ZN7cutlass13device_kernelINS_4fmha6kernel28FmhaKernelTmaWarpSpecializedINS1_10collective30FmhaMainloopTmaWarpSpecializedINS_12float_e4m3_tEffN4cute5tupleIJNS7_1CILi128EEESA_NS9_ILi224EEEEEENS8_IJiNS9_ILi1EEENS8_IJiiEEEEEESF_NS8_IJSD_iSE_EEENS4_13DefaultFusionEJEEENS4_15FmhaFwdEpilogueIS6_fNS8_IJNS9_ILi64EEESB_SA_EEEEENS2_23IndividualTileSchedulerEJEEEEEvNT_6ParamsE)
        .other          _ZN7cutlass13device_kernelINS_4fmha6kernel28FmhaKernelTmaWarpSpecializedINS1_10collective30FmhaMainloopTmaWarpSpecializedINS_12float_e4m3_tEffN4cute5tupleIJNS7_1CILi128EEESA_NS9_ILi224EEEEEENS8_IJiNS9_ILi1EEENS8_IJiiEEEEEESF_NS8_IJSD_iSE_EEENS4_13DefaultFusionEJEEENS4_15FmhaFwdEpilogueIS6_fNS8_IJNS9_ILi64EEESB_SA_EEEEENS2_23IndividualTileSchedulerEJEEEEEvNT_6ParamsE,@"STO_CUDA_ENTRY STV_DEFAULT"
_ZN7cutlass13device_kernelINS_4fmha6kernel28FmhaKernelTmaWarpSpecializedINS1_10collective30FmhaMainloopTmaWarpSpecializedINS_12float_e4m3_tEffN4cute5tupleIJNS7_1CILi128EEESA_NS9_ILi224EEEEEENS8_IJiNS9_ILi1EEENS8_IJiiEEEEEESF_NS8_IJSD_iSE_EEENS4_13DefaultFusionEJEEENS4_15FmhaFwdEpilogueIS6_fNS8_IJNS9_ILi64EEESB_SA_EEEEENS2_23IndividualTileSchedulerEJEEEEEvNT_6ParamsE:
[----:B------:R-:W1:Y:S01]  /*0000*/  LDC R1, c[0x0][0x28] ;  /* 0x00000a00ff017b82 */ /* 0x000e620000000800 */
[----:B------:R-:W2:Y:S01]  /*0010*/  S2R R0, SR_TID.X ;  /* 0x0000000000007919 */ /* 0x000ea20000002100 */
[----:B------:R-:W-:Y:S01]  /*0020*/  ELECT P1, URZ, PT ;  /* 0x00000000003f782f */ /* 0x000fe20003820000 */
[----:B------:R-:W-:Y:S01]  /*0030*/  BSSY B0, `(.L_x_0) ;  /* 0x0000017000007945 */ /* 0x000fe20003800000 */
[----:B--2---:R-:W-:-:S05]  /*0040*/  SHF.R.U32.HI R2, RZ, 0x5, R0 ;  /* 0x00000005ff027819 */ /* 0x004fca0000011600 */
[----:B------:R-:W2:Y:S02]  /*0050*/  SHFL.IDX PT, R3, R2, RZ, 0x1f ;  /* 0x00001fff02037589 */ /* 0x000ea400000e0000 */
[----:B--2---:R-:W-:Y:S02]  /*0060*/  R2UR UR4, R3 ;  /* 0x00000000030472ca */ /* 0x004fe400000e0000 */
[----:B------:R-:W-:-:S06]  /*0070*/  SHF.R.U32.HI R3, RZ, 0x7, R0 ;  /* 0x00000007ff037819 */ /* 0x000fcc0000011600 */
[----:B------:R-:W2:Y:S05]  /*0080*/  SHFL.IDX PT, R3, R3, RZ, 0x1f ;  /* 0x00001fff03037589 */ /* 0x000eaa00000e0000 */
[----:B------:R-:W-:Y:S02]  /*0090*/  USHF.R.S32.HI UR5, URZ, 0x1f, UR4 ;  /* 0x0000001f3f057899 */ /* 0x000fe40008011404 */
[----:B------:R-:W-:Y:S02]  /*00a0*/  ISETP.NE.OR P0, PT, RZ, UR4, !P1 ;  /* 0x00000004ff007c0c */ /* 0x000fe4000cf05670 */
[----:B------:R-:W-:-:S04]  /*00b0*/  ULEA.HI UR5, UR5, UR4, URZ, 0x2 ;  /* 0x0000000405057291 */ /* 0x000fc8000f8f103f */
[----:B------:R-:W-:-:S04]  /*00c0*/  ULOP3.LUT UR5, UR5, 0xfffffffc, URZ, 0xc0, !UPT ;  /* 0xfffffffc05057892 */ /* 0x000fc8000f8ec03f */
[----:B------:R-:W-:-:S03]  /*00d0*/  UIADD3 UR5, UR4, -UR5, URZ ;  /* 0x8000000504057290 */ /* 0x000fc6000fffe03f */
[----:B-1----:R-:W-:Y:S09]  /*00e0*/  @P0 BRA `(.L_x_1) ;  /* 0x00000000002c0947 */ /* 0x002ff20003800000 */
[----:B------:R-:W-:Y:S02]  /*00f0*/  ULDC.64 UR6, c[0x0][0x198] ;  /* 0x0000660000067ab9 */ /* 0x000fe40000000a00 */
[----:B------:R-:W-:Y:S02]  /*0100*/  UIADD3 UR8, UP0, UR6, 0xf0, URZ ;  /* 0x000000f006087890 */ /* 0x000fe4000ff1e03f */
[----:B------:R-:W-:Y:S02]  /*0110*/  UIADD3 UR10, UP1, UR6, 0x1f0, URZ ;  /* 0x000001f0060a7890 */ /* 0x000fe4000ff3e03f */
[----:B------:R-:W-:Y:S02]  /*0120*/  UIADD3 UR6, UP2, UR6, 0x2f0, URZ ;  /* 0x000002f006067890 */ /* 0x000fe4000ff5e03f */
[----:B------:R-:W-:Y:S02]  /*0130*/  UIADD3.X UR9, URZ, UR7, URZ, UP0, !UPT ;  /* 0x000000073f097290 */ /* 0x000fe400087fe43f */
[----:B------:R-:W-:-:S02]  /*0140*/  UIADD3.X UR11, URZ, UR7, URZ, UP1, !UPT ;  /* 0x000000073f0b7290 */ /* 0x000fc40008ffe43f */
[----:B------:R-:W-:-:S05]  /*0150*/  UIADD3.X UR7, URZ, UR7, URZ, UP2, !UPT ;  /* 0x000000073f077290 */ /* 0x000fca00097fe43f */
[----:B------:R1:W-:Y:S02]  /*0160*/  UTMACCTL.PF [UR8] ;  /* 0x00000000080079b9 */ /* 0x0003e40008040000 */
[----:B------:R1:W-:Y:S02]  /*0170*/  UTMACCTL.PF [UR10] ;  /* 0x000000000a0079b9 */ /* 0x0003e40008040000 */
[----:B------:R1:W-:Y:S02]  /*0180*/  UTMACCTL.PF [UR6] ;  /* 0x00000000060079b9 */ /* 0x0003e40008040000 */
[----:B-1----:R-:W-:Y:S01]  /*0190*/  NOP ;  /* 0x0000000000007918 */ /* 0x002fe20000000000 */
.L_x_1:
[----:B------:R-:W-:Y:S05]  /*01a0*/  BSYNC B0 ;  /* 0x0000000000007941 */ /* 0x000fea0003800000 */
.L_x_0:
[----:B------:R-:W1:Y:S01]  /*01b0*/  SHFL.IDX PT, R4, R2, RZ, 0x1f ;  /* 0x00001fff02047589 */ /* 0x000e6200000e0000 */
[----:B--2---:R-:W-:Y:S01]  /*01c0*/  R2UR UR37, R3 ;  /* 0x00000000032572ca */ /* 0x004fe200000e0000 */
[----:B------:R-:W-:-:S12]  /*01d0*/  UISETP.NE.AND UP0, UPT, UR5, 0x1, UPT ;  /* 0x000000010500788c */ /* 0x000fd8000bf05270 */
[----:B------:R-:W-:Y:S02]  /*01e0*/  UIADD3 UR10, UR37, -0x1, URZ ;  /* 0xffffffff250a7890 */ /* 0x000fe4000fffe03f */
[----:B------:R-:W-:Y:S02]  /*01f0*/  UISETP.EQ.AND UP0, UPT, UR37, URZ, !UP0 ;  /* 0x0000003f2500728c */ /* 0x000fe4000c702270 */
[----:B------:R-:W-:Y:S02]  /*0200*/  UISETP.GE.U32.AND UP1, UPT, UR10, 0x4, UPT ;  /* 0x000000040a00788c */ /* 0x000fe4000bf26070 */
[----:B------:R-:W-:Y:S01]  /*0210*/  USEL UR4, URZ, 0x1, !UP0 ;  /* 0x000000013f047887 */ /* 0x000fe2000c000000 */
[----:B-1----:R-:W-:-:S03]  /*0220*/  ISETP.NE.AND P0, PT, R4, RZ, PT ;  /* 0x000000ff0400720c */ /* 0x002fc60003f05270 */
[----:B------:R-:W-:-:S10]  /*0230*/  USEL UR4, UR4, 0x2, UP1 ;  /* 0x0000000204047887 */ /* 0x000fd40008800000 */
[----:B------:R-:W-:Y:S05]  /*0240*/  @P0 BRA `(.L_x_2) ;  /* 0x0000000000480947 */ /* 0x000fea0003800000 */
[----:B------:R-:W1:Y:S01]  /*0250*/  S2UR UR11, SR_CgaCtaId ;  /* 0x00000000000b79c3 */ /* 0x000e620000008800 */
[----:B------:R-:W-:Y:S01]  /*0260*/  UMOV UR6, 0x400 ;  /* 0x0000040000067882 */ /* 0x000fe20000000000 */
[----:B------:R-:W-:Y:S01]  /*0270*/  UMOV UR7, 0x1 ;  /* 0x0000000100077882 */ /* 0x000fe20000000000 */
[----:B------:R-:W-:Y:S01]  /*0280*/  UMOV UR8, 0x80 ;  /* 0x0000008000087882 */ /* 0x000fe20000000000 */
[----:B------:R-:W-:Y:S01]  /*0290*/  ELECT P0, URZ, PT ;  /* 0x00000000003f782f */ /* 0x000fe20003800000 */
[----:B------:R-:W-:-:S04]  /*02a0*/  UIADD3 UR8, -UR8, 0x100000, URZ ;  /* 0x0010000008087890 */ /* 0x000fc8000fffe13f */
[----:B------:R-:W-:Y:S02]  /*02b0*/  USHF.L.U32 UR9, UR8, 0xb, URZ ;  /* 0x0000000b08097899 */ /* 0x000fe4000800063f */
[----:B------:R-:W-:Y:S02]  /*02c0*/  USHF.L.U32 UR8, UR8, 0x1, URZ ;  /* 0x0000000108087899 */ /* 0x000fe4000800063f */
[----:B-1----:R-:W-:Y:S02]  /*02d0*/  ULEA UR11, UR11, UR6, 0x18 ;  /* 0x000000060b0b7291 */ /* 0x002fe4000f8ec03f */
[----:B------:R-:W-:-:S04]  /*02e0*/  UIADD3 UR6, -UR7, 0x100000, URZ ;  /* 0x0010000007067890 */ /* 0x000fc8000fffe13f */
[----:B------:R-:W-:Y:S02]  /*02f0*/  USHF.L.U32 UR7, UR6, 0xb, URZ ;  /* 0x0000000b06077899 */ /* 0x000fe4000800063f */
[----:B------:R-:W-:Y:S01]  /*0300*/  USHF.L.U32 UR6, UR6, 0x1, URZ ;  /* 0x0000000106067899 */ /* 0x000fe2000800063f */
[----:B------:R-:W1:Y:S11]  /*0310*/  FENCE.VIEW.ASYNC.S ;  /* 0x00000000000073c6 */ /* 0x000e760000000000 */
[----:B-1----:R1:W2:Y:S01]  /*0320*/  SYNCS.EXCH.64 URZ, [UR11+0x2a050], UR6 ;  /* 0x02a050060b3f75b2 */ /* 0x0022a20008000100 */
[----:B------:R1:W3:Y:S01]  /*0330*/  SYNCS.EXCH.64 URZ, [UR11+0x2a060], UR8 ;  /* 0x02a060080b3f75b2 */ /* 0x0002e20008000100 */
[----:B------:R1:W4:Y:S01]  /*0340*/  SYNCS.EXCH.64 URZ, [UR11+0x2a058], UR6 ;  /* 0x02a058060b3f75b2 */ /* 0x0003220008000100 */
[----:B------:R1:W1:Y:S01]  /*0350*/  SYNCS.EXCH.64 URZ, [UR11+0x2a068], UR8 ;  /* 0x02a068080b3f75b2 */ /* 0x0002620008000100 */
[----:B------:R-:W-:Y:S01]  /*0360*/  NOP ;  /* 0x0000000000007918 */ /* 0x000fe20000000000 */
.L_x_2:
[----:B------:R-:W5:Y:S01]  /*0370*/  SHFL.IDX PT, R3, R2, RZ, 0x1f ;  /* 0x00001fff02037589 */ /* 0x000f6200000e0000 */
[----:B------:R-:W-:Y:S01]  /*0380*/  NOP ;  /* 0x0000000000007918 */ /* 0x000fe20000000000 */
[----:B-----5:R-:W-:-:S13]  /*0390*/  ISETP.NE.AND P0, PT, R3, RZ, PT ;  /* 0x000000ff0300720c */ /* 0x020fda0003f05270 */
[----:B------:R-:W-:Y:S05]  /*03a0*/  @P0 BRA `(.L_x_3) ;  /* 0x0000000000600947 */ /* 0x000fea0003800000 */
[----:B-1----:R-:W1:Y:S01]  /*03b0*/  S2UR UR7, SR_CgaCtaId ;  /* 0x00000000000779c3 */ /* 0x002e620000008800 */
[----:B------:R-:W-:Y:S01]  /*03c0*/  UMOV UR6, 0x400 ;  /* 0x0000040000067882 */ /* 0x000fe20000000000 */
[----:B------:R-:W-:Y:S01]  /*03d0*/  UMOV UR8, 0x1 ;  /* 0x0000000100087882 */ /* 0x000fe20000000000 */
[----:B------:R-:W-:Y:S01]  /*03e0*/  UMOV UR12, 0x100 ;  /* 0x00000100000c7882 */ /* 0x000fe20000000000 */
[----:B------:R-:W-:-:S04]  /*03f0*/  UIADD3 UR8, -UR8, 0x100000, URZ ;  /* 0x0010000008087890 */ /* 0x000fc8000fffe13f */
[----:B------:R-:W-:Y:S02]  /*0400*/  USHF.L.U32 UR9, UR8, 0xb, URZ ;  /* 0x0000000b08097899 */ /* 0x000fe4000800063f */
[----:B------:R-:W-:Y:S01]  /*0410*/  USHF.L.U32 UR8, UR8, 0x1, URZ ;  /* 0x0000000108087899 */ /* 0x000fe2000800063f */
[----:B------:R-:W-:Y:S01]  /*0420*/  ELECT P0, URZ, PT ;  /* 0x00000000003f782f */ /* 0x000fe20003800000 */
[----:B-1----:R-:W-:Y:S02]  /*0430*/  ULEA UR11, UR7, UR6, 0x18 ;  /* 0x00000006070b7291 */ /* 0x002fe4000f8ec03f */
[----:B------:R-:W-:-:S04]  /*0440*/  UIADD3 UR6, -UR12, 0x100000, URZ ;  /* 0x001000000c067890 */ /* 0x000fc8000fffe13f */
[----:B------:R-:W-:Y:S02]  /*0450*/  USHF.L.U32 UR7, UR6, 0xb, URZ ;  /* 0x0000000b06077899 */ /* 0x000fe4000800063f */
[----:B------:R-:W-:Y:S01]  /*0460*/  USHF.L.U32 UR6, UR6, 0x1, URZ ;  /* 0x0000000106067899 */ /* 0x000fe2000800063f */
[----:B------:R-:W1:Y:S03]  /*0470*/  FENCE.VIEW.ASYNC.S ;  /* 0x00000000000073c6 */ /* 0x000e660000000000 */
[----:B-1----:R1:W1:Y:S08]  /*0480*/  SYNCS.EXCH.64 URZ, [UR11+0x2a000], UR8 ;  /* 0x02a000080b3f75b2 */ /* 0x0022700008000100 */
[----:B------:R1:W1:Y:S01]  /*0490*/  SYNCS.EXCH.64 URZ, [UR11+0x2a028], UR6 ;  /* 0x02a028060b3f75b2 */ /* 0x0002620008000100 */
        /* <DEDUP_REMOVED lines=8> */
[----:B------:R-:W-:Y:S01]  /*0520*/  NOP ;  /* 0x0000000000007918 */ /* 0x000fe20000000000 */
.L_x_3:
        /* <DEDUP_REMOVED lines=21> */
[----:B------:R-:W-:Y:S01]  /*0680*/  NOP ;  /* 0x0000000000007918 */ /* 0x000fe20000000000 */
.L_x_4:
[----:B------:R-:W5:Y:S01]  /*0690*/  SHFL.IDX PT, R3, R2, RZ, 0x1f ;  /* 0x00001fff02037589 */ /* 0x000f6200000e0000 */
[----:B------:R-:W-:Y:S01]  /*06a0*/  ELECT P0, URZ, PT ;  /* 0x00000000003f782f */ /* 0x000fe20003800000 */
[----:B------:R-:W-:Y:S01]  /*06b0*/  NOP ;  /* 0x0000000000007918 */ /* 0x000fe20000000000 */
[----:B-1----:R-:W-:Y:S02]  /*06c0*/  UMOV UR6, 0x80 ;  /* 0x0000008000067882 */ /* 0x002fe40000000000 */
[C---:B-----5:R-:W-:Y:S02]  /*06d0*/  ISETP.NE.OR P0, PT, R3.reuse, RZ, !P0 ;  /* 0x000000ff0300720c */ /* 0x060fe40004705670 */
[----:B------:R-:W-:-:S11]  /*06e0*/  ISETP.NE.AND P2, PT, R3, RZ, PT ;  /* 0x000000ff0300720c */ /* 0x000fd60003f45270 */
[----:B------:R-:W-:Y:S01]  /*06f0*/  VOTEU.ALL UP0, P0 ;  /* 0x00000000003f7886 */ /* 0x000fe20000000000 */
[----:B------:R-:W-:Y:S01]  /*0700*/  VOTEU.ALL UP2, P0 ;  /* 0x00000000003f7886 */ /* 0x000fe20000040000 */
[----:B------:R-:W-:Y:S01]  /*0710*/  VOTEU.ALL UP3, P0 ;  /* 0x00000000003f7886 */ /* 0x000fe20000060000 */
[----:B------:R-:W-:Y:S02]  /*0720*/  VOTEU.ALL UP4, P0 ;  /* 0x00000000003f7886 */ /* 0x000fe40000080000 */
[----:B------:R-:W1:Y:S01]  /*0730*/  @!UP0 S2UR UR9, SR_CgaCtaId ;  /* 0x00000000000989c3 */ /* 0x000e620000008800 */
[----:B------:R-:W-:Y:S01]  /*0740*/  @!UP0 UMOV UR8, 0x400 ;  /* 0x0000040000088882 */ /* 0x000fe20000000000 */
[----:B------:R-:W-:-:S04]  /*0750*/  @!UP0 UIADD3 UR6, -UR6, 0x100000, URZ ;  /* 0x0010000006068890 */ /* 0x000fc8000fffe13f */
[----:B------:R-:W-:Y:S02]  /*0760*/  @!UP0 USHF.L.U32 UR7, UR6, 0xb, URZ ;  /* 0x0000000b06078899 */ /* 0x000fe4000800063f */
[----:B------:R-:W-:Y:S02]  /*0770*/  @!UP0 USHF.L.U32 UR6, UR6, 0x1, URZ ;  /* 0x0000000106068899 */ /* 0x000fe4000800063f */
[----:B-1----:R-:W-:Y:S01]  /*0780*/  @!UP0 ULEA UR8, UR9, UR8, 0x18 ;  /* 0x0000000809088291 */ /* 0x002fe2000f8ec03f */
[----:B------:R-:W-:Y:S01]  /*0790*/  VOTEU.ALL UP0, P0 ;  /* 0x00000000003f7886 */ /* 0x000fe20000000000 */
[----:B------:R-:W1:Y:S10]  /*07a0*/  FENCE.VIEW.ASYNC.S ;  /* 0x00000000000073c6 */ /* 0x000e740000000000 */
[----:B-1----:R1:W1:Y:S01]  /*07b0*/  @!UP0 SYNCS.EXCH.64 URZ, [UR8+0x2a090], UR6 ;  /* 0x02a09006083f85b2 */ /* 0x0022620008000100 */
[----:B------:R1:W1:Y:S01]  /*07c0*/  @!UP2 SYNCS.EXCH.64 URZ, [UR8+0x2a098], UR6 ;  /* 0x02a09806083fa5b2 */ /* 0x0002620008000100 */
[----:B------:R1:W1:Y:S01]  /*07d0*/  @!UP3 SYNCS.EXCH.64 URZ, [UR8+0x2a0a0], UR6 ;  /* 0x02a0a006083fb5b2 */ /* 0x0002620008000100 */
[----:B------:R1:W1:Y:S01]  /*07e0*/  @!UP4 SYNCS.EXCH.64 URZ, [UR8+0x2a0a8], UR6 ;  /* 0x02a0a806083fc5b2 */ /* 0x0002620008000100 */
[----:B------:R-:W-:Y:S01]  /*07f0*/  NOP ;  /* 0x0000000000007918 */ /* 0x000fe20000000000 */
[----:B------:R-:W-:Y:S05]  /*0800*/  @P2 BRA `(.L_x_5) ;  /* 0x0000000000582947 */ /* 0x000fea0003800000 */
[----:B-1----:R-:W1:Y:S01]  /*0810*/  S2UR UR7, SR_CgaCtaId ;  /* 0x00000000000779c3 */ /* 0x002e620000008800 */
[----:B------:R-:W-:Y:S01]  /*0820*/  UMOV UR6, 0x400 ;  /* 0x0000040000067882 */ /* 0x000fe20000000000 */
[----:B------:R-:W-:Y:S01]  /*0830*/  UMOV UR8, 0x20 ;  /* 0x0000002000087882 */ /* 0x000fe20000000000 */
[----:B------:R-:W-:Y:S01]  /*0840*/  UMOV UR9, 0x80 ;  /* 0x0000008000097882 */ /* 0x000fe20000000000 */
[----:B------:R-:W-:Y:S01]  /*0850*/  ELECT P0, URZ, PT ;  /* 0x00000000003f782f */ /* 0x000fe20003800000 */
[----:B-1----:R-:W-:Y:S02]  /*0860*/  ULEA UR11, UR7, UR6, 0x18 ;  /* 0x00000006070b7291 */ /* 0x002fe4000f8ec03f */
[----:B------:R-:W-:-:S04]  /*0870*/  UIADD3 UR6, -UR8, 0x100000, URZ ;  /* 0x0010000008067890 */ /* 0x000fc8000fffe13f */
[----:B------:R-:W-:Y:S02]  /*0880*/  USHF.L.U32 UR7, UR6, 0xb, URZ ;  /* 0x0000000b06077899 */ /* 0x000fe4000800063f */
[----:B------:R-:W-:Y:S02]  /*0890*/  USHF.L.U32 UR6, UR6, 0x1, URZ ;  /* 0x0000000106067899 */ /* 0x000fe4000800063f */
        /* <DEDUP_REMOVED lines=13> */
.L_x_5:
[----:B------:R-:W-:Y:S01]  /*0970*/  ISETP.NE.AND P0, PT, RZ, UR37, PT ;  /* 0x00000025ff007c0c */ /* 0x000fe2000bf05270 */
[----:B------:R-:W-:Y:S01]  /*0980*/  IMAD.U32 R2, RZ, RZ, UR5 ;  /* 0x00000005ff027e24 */ /* 0x000fe2000f8e00ff */
[----:B------:R-:W-:Y:S01]  /*0990*/  NOP ;  /* 0x0000000000007918 */ /* 0x000fe20000000000 */
[----:B-1234-:R-:W-:Y:S03]  /*09a0*/  BAR.SYNC.DEFER_BLOCKING 0x0 ;  /* 0x0000000000007b1d */ /* 0x01efe60000010000 */
[----:B------:R-:W-:-:S07]  /*09b0*/  ISETP.EQ.AND P2, PT, R2, 0x1, P1 ;  /* 0x000000010200780c */ /* 0x000fce0000f42270 */
[----:B------:R-:W-:Y:S06]  /*09c0*/  @!P0 BRA `(.L_x_6) ;  /* 0x000000ac00fc8947 */ /* 0x000fec0003800000 */
[----:B------:R-:W-:-:S06]  /*09d0*/  UISETP.GT.U32.AND UP0, UPT, UR10, 0x3, UPT ;  /* 0x000000030a00788c */ /* 0x000fcc000bf04070 */
[----:B------:R-:W-:-:S13]  /*09e0*/  PLOP3.LUT P0, PT, PT, PT, UP0, 0x80, 0x0 ;  /* 0x000000000000781c */ /* 0x000fda0003f0f008 */
[----:B------:R-:W-:Y:S05]  /*09f0*/  @P0 EXIT ;  /* 0x000000000000094d */ /* 0x000fea0003800000 */
.L_x_7:
[----:B------:R-:W-:-:S08]  /*0a00*/  NOP ;  /* 0x0000000000007918 */ /* 0x000fd00000000000 */
[----:B------:R-:W1:Y:S02]  /*0a10*/  USETMAXREG.TRY_ALLOC.CTAPOOL UP0, 0xf0 ;  /* 0x000000f0000079c8 */ /* 0x000e640008000600 */
[----:B-1----:R-:W-:-:S13]  /*0a20*/  PLOP3.LUT P0, PT, PT, PT, UP0, 0x80, 0x0 ;  /* 0x000000000000781c */ /* 0x002fda0003f0f008 */
[----:B------:R-:W-:Y:S05]  /*0a30*/  @!P0 BRA `(.L_x_7) ;  /* 0xfffffffc00f08947 */ /* 0x000fea000383ffff */
[----:B------:R-:W-:Y:S01]  /*0a40*/  UISETP.NE.AND UP0, UPT, UR37, 0x1, UPT ;  /* 0x000000012500788c */ /* 0x000fe2000bf05270 */
[----:B------:R-:W1:Y:S01]  /*0a50*/  S2UR UR42, SR_CTAID.X ;  /* 0x00000000002a79c3 */ /* 0x000e620000002500 */
[----:B------:R-:W-:Y:S01]  /*0a60*/  UMOV UR5, URZ ;  /* 0x0000003f00057c82 */ /* 0x000fe20008000000 */
[----:B------:R-:W-:-:S03]  /*0a70*/  UMOV UR6, URZ ;  /* 0x0000003f00067c82 */ /* 0x000fc60008000000 */
[----:B------:R-:W-:-:S13]  /*0a80*/  PLOP3.LUT P0, PT, PT, PT, UP0, 0x80, 0x0 ;  /* 0x000000000000781c */ /* 0x000fda0003f0f008 */
[----:B------:R-:W-:Y:S05]  /*0a90*/  @!P0 BRA `(.L_x_8) ;  /* 0x00000000003c8947 */ /* 0x000fea0003800000 */
[----:B------:R-:W-:Y:S01]  /*0aa0*/  UISETP.NE.AND UP0, UPT, UR37, 0x2, UPT ;  /* 0x000000022500788c */ /* 0x000fe2000bf05270 */
[----:B------:R-:W-:-:S05]  /*0ab0*/  UMOV UR6, 0x1 ;  /* 0x0000000100067882 */ /* 0x000fca0000000000 */
[----:B------:R-:W-:-:S13]  /*0ac0*/  PLOP3.LUT P1, PT, PT, PT, UP0, 0x80, 0x0 ;  /* 0x000000000000781c */ /* 0x000fda0003f2f008 */
[----:B------:R-:W-:Y:S05]  /*0ad0*/  @!P1 BRA `(.L_x_8) ;  /* 0x00000000002c9947 */ /* 0x000fea0003800000 */
[----:B------:R-:W-:-:S06]  /*0ae0*/  UISETP.NE.AND UP0, UPT, UR37, 0x3, UPT ;  /* 0x000000032500788c */ /* 0x000fcc000bf05270 */
[----:B------:R-:W-:-:S13]  /*0af0*/  PLOP3.LUT P1, PT, PT, PT, UP0, 0x80, 0x0 ;  /* 0x000000000000781c */ /* 0x000fda0003f2f008 */
[----:B------:R-:W-:Y:S05]  /*0b00*/  @!P1 BRA `(.L_x_9) ;  /* 0x0000000000189947 */ /* 0x000fea0003800000 */
[----:B------:R-:W-:-:S11]  /*0b10*/  UISETP.NE.AND UP0, UPT, UR37, 0x4, UPT ;  /* 0x000000042500788c */ /* 0x000fd6000bf05270 */
[----:B------:R-:W-:Y:S01]  /*0b20*/  @!UP0 UMOV UR5, 0x1 ;  /* 0x0000000100058882 */ /* 0x000fe20000000000 */
[----:B------:R-:W-:Y:S01]  /*0b30*/  @!UP0 UMOV UR6, 0x1 ;  /* 0x0000000100068882 */ /* 0x000fe20000000000 */
[----:B------:R-:W-:Y:S01]  /*0b40*/  @UP0 UMOV UR5, URZ ;  /* 0x0000003f00050c82 */ /* 0x000fe20008000000 */
[----:B------:R-:W-:Y:S01]  /*0b50*/  @UP0 UMOV UR6, URZ ;  /* 0x0000003f00060c82 */ /* 0x000fe20008000000 */
[----:B------:R-:W-:Y:S05]  /*0b60*/  BRA `(.L_x_8) ;  /* 0x0000000000087947 */ /* 0x000fea0003800000 */
.L_x_9:
[----:B------:R-:W-:Y:S01]  /*0b70*/  UMOV UR5, 0x1 ;  /* 0x0000000100057882 */ /* 0x000fe20000000000 */
[----:B------:R-:W-:-:S05]  /*0b80*/  UMOV UR6, URZ ;  /* 0x0000003f00067c82 */ /* 0x000fca0008000000 */
.L_x_8:
[----:B------:R-:W-:Y:S05]  /*0b90*/  @!P0 BRA `(.L_x_10) ;  /* 0x00000000003c8947 */ /* 0x000fea0003800000 */
[----:B------:R-:W-:-:S06]  /*0ba0*/  UISETP.NE.AND UP0, UPT, UR37, 0x2, UPT ;  /* 0x000000022500788c */ /* 0x000fcc000bf05270 */
[----:B------:R-:W-:-:S13]  /*0bb0*/  PLOP3.LUT P0, PT, PT, PT, UP0, 0x80, 0x0 ;  /* 0x000000000000781c */ /* 0x000fda0003f0f008 */
[----:B------:R-:W-:Y:S05]  /*0bc0*/  @!P0 BRA `(.L_x_11) ;  /* 0x0000000000288947 */ /* 0x000fea0003800000 */
[----:B------:R-:W-:-:S06]  /*0bd0*/  UISETP.NE.AND UP0, UPT, UR37, 0x3, UPT ;  /* 0x000000032500788c */ /* 0x000fcc000bf05270 */
[----:B------:R-:W-:-:S13]  /*0be0*/  PLOP3.LUT P0, PT, PT, PT, UP0, 0x80, 0x0 ;  /* 0x000000000000781c */ /* 0x000fda0003f0f008 */
[----:B------:R-:W-:Y:S05]  /*0bf0*/  @!P0 BRA `(.L_x_12) ;  /* 0x0000000000148947 */ /* 0x000fea0003800000 */
[----:B------:R-:W-:-:S06]  /*0c00*/  UISETP.NE.AND UP0, UPT, UR37, 0x4, UPT ;  /* 0x000000042500788c */ /* 0x000fcc000bf05270 */
[----:B------:R-:W-:-:S13]  /*0c10*/  PLOP3.LUT P0, PT, PT, PT, UP0, 0x80, 0x0 ;  /* 0x000000000000781c */ /* 0x000fda0003f0f008 */
[----:B------:R-:W-:Y:S05]  /*0c20*/  @P0 BRA `(.L_x_13) ;  /* 0x00000000001c0947 */ /* 0x000fea0003800000 */
[----:B-1----:R-:W-:Y:S01]  /*0c30*/  ULEA UR42, UR42, 0x3, 0x1 ;  /* 0x000000032a2a7891 */ /* 0x002fe2000f8e083f */
[----:B------:R-:W-:Y:S11]  /*0c40*/  BRA `(.L_x_13) ;  /* 0x0000000000147947 */ /* 0x000ff60003800000 */
.L_x_12:
[----:B-1----:R-:W-:Y:S01]  /*0c50*/  ULEA UR42, UR42, 0x2, 0x1 ;  /* 0x000000022a2a7891 */ /* 0x002fe2000f8e083f */
[----:B------:R-:W-:Y:S11]  /*0c60*/  BRA `(.L_x_13) ;  /* 0x00000000000c7947 */ /* 0x000ff60003800000 */
.L_x_11:
[----:B-1----:R-:W-:Y:S01]  /*0c70*/  ULEA UR42, UR42, 0x1, 0x1 ;  /* 0x000000012a2a7891 */ /* 0x002fe2000f8e083f */
[----:B------:R-:W-:Y:S11]  /*0c80*/  BRA `(.L_x_13) ;  /* 0x0000000000047947 */ /* 0x000ff60003800000 */
.L_x_10:
[----:B-1----:R-:W-:-:S12]  /*0c90*/  USHF.L.U32 UR42, UR42, 0x1, URZ ;  /* 0x000000012a2a7899 */ /* 0x002fd8000800063f */
.L_x_13:
[----:B------:R-:W-:-:S04]  /*0ca0*/  ULOP3.LUT UR7, UR4, 0x1, URZ, 0xfc, !UPT ;  /* 0x0000000104077892 */ /* 0x000fc8000f8efc3f */
[----:B------:R-:W-:-:S06]  /*0cb0*/  UISETP.NE.AND UP0, UPT, UR7, 0x3, UPT ;  /* 0x000000030700788c */ /* 0x000fcc000bf05270 */
[----:B------:R-:W-:-:S13]  /*0cc0*/  PLOP3.LUT P0, PT, PT, PT, UP0, 0x80, 0x0 ;  /* 0x000000000000781c */ /* 0x000fda0003f0f008 */
[----:B------:R-:W-:Y:S05]  /*0cd0*/  @!P0 BRA `(.L_x_14) ;  /* 0x0000000000048947 */ /* 0x000fea0003800000 */
[----:B-1----:R-:W-:Y:S01]  /*0ce0*/  BPT.TRAP 0x1 ;  /* 0x000000040000795c */ /* 0x002fe20000300000 */
.L_x_14:
[----:B------:R-:W2:Y:S01]  /*0cf0*/  S2UR UR7, SR_CgaCtaId ;  /* 0x00000000000779c3 */ /* 0x000ea20000008800 */
[----:B------:R-:W-:Y:S01]  /*0d00*/  UMOV UR36, 0x400 ;  /* 0x0000040000247882 */ /* 0x000fe20000000000 */
[----:B------:R-:W-:-:S05]  /*0d10*/  IMAD.U32 R2, RZ, RZ, UR5 ;  /* 0x00000005ff027e24 */ /* 0x000fca000f8e00ff */
[----:B------:R-:W-:Y:S01]  /*0d20*/  SHF.L.U32 R2, R2, 0x1f, RZ ;  /* 0x0000001f02027819 */ /* 0x000fe200000006ff */
[----:B--2---:R-:W-:-:S04]  /*0d30*/  ULEA UR36, UR7, UR36, 0x18 ;  /* 0x0000002407247291 */ /* 0x004fc8000f8ec03f */
[----:B------:R-:W-:-:S09]  /*0d40*/  ULEA UR7, UR6, UR36, 0x3 ;  /* 0x0000002406077291 */ /* 0x000fd2000f8e183f */
[----:B------:R-:W2:Y:S02]  /*0d50*/  SYNCS.PHASECHK.TRANS64.TRYWAIT P1, [UR7+0x2a050], R2 ;  /* 0x02a05002ff0075a7 */ /* 0x000ea40008020147 */
[----:B--2---:R-:W-:Y:S05]  /*0d60*/  @!P1 BRA `(.L_x_15) ;  /* 0x000000c400789947 */ /* 0x004fea0003800000 */
.L_x_99:
[----:B------:R-:W-:Y:S05]  /*0d70*/  @!P0 BRA `(.L_x_16) ;  /* 0x0000000000048947 */ /* 0x000fea0003800000 */
[----:B-1----:R-:W-:Y:S01]  /*0d80*/  BPT.TRAP 0x1 ;  /* 0x000000040000795c */ /* 0x002fe20000300000 */
.L_x_16:
[----:B------:R-:W-:Y:S01]  /*0d90*/  SHF.L.U32 R8, RZ, 0x1f, RZ ;  /* 0x0000001fff087819 */ /* 0x000fe200000006ff */
[----:B------:R-:W-:Y:S01]  /*0da0*/  UIADD3 UR38, UR36, 0x2a090, URZ ;  /* 0x0002a09024267890 */ /* 0x000fe2000fffe03f */
[----:B------:R-:W-:Y:S02]  /*0db0*/  ISETP.NE.AND P2, PT, RZ, UR10, PT ;  /* 0x0000000aff007c0c */ /* 0x000fe4000bf45270 */
[----:B------:R-:W3:Y:S02]  /*0dc0*/  SYNCS.PHASECHK.TRANS64.TRYWAIT P1, [UR36+0x2a000], R8 ;  /* 0x02a00008ff0075a7 */ /* 0x000ee40008020164 */
[----:B---3--:R-:W-:Y:S09]  /*0dd0*/  @!P1 BRA `(.L_x_17) ;  /* 0x000000c400749947 */ /* 0x008ff20003800000 */
.L_x_100:
[----:B------:R-:W-:Y:S01]  /*0de0*/  ULEA UR10, UR10, UR38, 0x3 ;  /* 0x000000260a0a7291 */ /* 0x000fe2000f8e183f */
[----:B--2---:R-:W-:Y:S01]  /*0df0*/  SEL R2, RZ, 0x1, P2 ;  /* 0x00000001ff027807 */ /* 0x004fe20001000000 */
[----:B------:R-:W-:-:S03]  /*0e00*/  UIADD3 UR5, UR37, -0x1, URZ ;  /* 0xffffffff25057890 */ /* 0x000fc6000fffe03f */
[----:B------:R-:W-:Y:S01]  /*0e10*/  SHF.L.U32 R2, R2, 0x1f, RZ ;  /* 0x0000001f02027819 */ /* 0x000fe200000006ff */
[----:B------:R-:W-:-:S03]  /*0e20*/  USHF.L.U32 UR5, UR5, 0x3, URZ ;  /* 0x0000000305057899 */ /* 0x000fc6000800063f */
[----:B------:R-:W2:Y:S02]  /*0e30*/  SYNCS.PHASECHK.TRANS64.TRYWAIT P1, [UR10], R2 ;  /* 0x00000002ff0075a7 */ /* 0x000ea4000802014a */
[----:B--2---:R-:W-:Y:S07]  /*0e40*/  @!P1 BRA `(.L_x_18) ;  /* 0x000000c400709947 */ /* 0x004fee0003800000 */
.L_x_101:
[----:B------:R-:W-:Y:S01]  /*0e50*/  USHF.R.U32.HI UR7, URZ, 0x4, UR36 ;  /* 0x000000043f077899 */ /* 0x000fe20008011624 */
[----:B------:R-:W-:Y:S01]  /*0e60*/  WARPGROUP.ARRIVE ;  /* 0x00000000000079c5 */ /* 0x000fe20000000000 */
[----:B------:R-:W-:Y:S01]  /*0e70*/  UIADD3 UR8, UR36, 0x7000, URZ ;  /* 0x0000700024087890 */ /* 0x000fe2000fffe03f */
[----:B------:R-:W-:Y:S01]  /*0e80*/  IMAD.MOV.U32 R103, RZ, RZ, RZ ;  /* 0x000000ffff677224 */ /* 0x000fe200078e00ff */
[----:B------:R-:W-:Y:S02]  /*0e90*/  ULOP3.LUT UR7, UR7, 0x3fff, URZ, 0xc0, !UPT ;  /* 0x00003fff07077892 */ /* 0x000fe4000f8ec03f */
[----:B------:R-:W-:Y:S02]  /*0ea0*/  USHF.R.U32.HI UR8, URZ, 0x4, UR8 ;  /* 0x000000043f087899 */ /* 0x000fe40008011608 */
[----:B------:R-:W-:Y:S02]  /*0eb0*/  ULOP3.LUT UR7, UR7, 0x10000, URZ, 0xfc, !UPT ;  /* 0x0001000007077892 */ /* 0x000fe4000f8efc3f */
[----:B------:R-:W-:-:S02]  /*0ec0*/  ULOP3.LUT UR8, UR8, 0x3fff, URZ, 0xc0, !UPT ;  /* 0x00003fff08087892 */ /* 0x000fc4000f8ec03f */
[----:B------:R-:W-:Y:S02]  /*0ed0*/  UIMAD UR7, UR6, 0x380, UR7 ;  /* 0x00000380060778a4 */ /* 0x000fe4000f8e0207 */
[----:B------:R-:W-:Y:S01]  /*0ee0*/  ULOP3.LUT UR6, UR8, 0x10000, URZ, 0xfc, !UPT ;  /* 0x0001000008067892 */ /* 0x000fe2000f8efc3f */
[----:B------:R-:W-:Y:S01]  /*0ef0*/  UMOV UR9, 0xc0000010 ;  /* 0xc000001000097882 */ /* 0x000fe20000000000 */
[----:B------:R-:W-:Y:S01]  /*0f00*/  UMOV UR11, 0xc0000010 ;  /* 0xc0000010000b7882 */ /* 0x000fe20000000000 */
[----:B------:R-:W-:Y:S02]  /*0f10*/  UIADD3 UR12, UR7, 0x80, URZ ;  /* 0x00000080070c7890 */ /* 0x000fe4000fffe03f */
[----:B------:R-:W-:Y:S02]  /*0f20*/  UMOV UR8, UR7 ;  /* 0x0000000700087c82 */ /* 0x000fe40008000000 */
[----:B------:R-:W-:Y:S01]  /*0f30*/  UMOV UR10, UR6 ;  /* 0x00000006000a7c82 */ /* 0x000fe20008000000 */
[----:B------:R-:W-:Y:S01]  /*0f40*/  UIADD3 UR14, UR6, 0x100, URZ ;  /* 0x00000100060e7890 */ /* 0x000fe2000fffe03f */
[----:B------:R-:W-:Y:S01]  /*0f50*/  QGMMA.64x128x32.F32.E4M3.E4M3 R24, gdesc[UR8], RZ, !UPT, gsb0 ;  /* 0x01e00000081879f3 */ /* 0x000fe2000c0008ff */
[----:B------:R-:W-:Y:S01]  /*0f60*/  UMOV UR13, 0xc0000010 ;  /* 0xc0000010000d7882 */ /* 0x000fe20000000000 */
[----:B------:R-:W-:Y:S01]  /*0f70*/  UMOV UR15, 0xc0000010 ;  /* 0xc0000010000f7882 */ /* 0x000fe20000000000 */
[----:B------:R-:W-:-:S02]  /*0f80*/  UIADD3 UR16, UR7, 0x100, URZ ;  /* 0x0000010007107890 */ /* 0x000fc4000fffe03f */
[----:B------:R-:W-:Y:S01]  /*0f90*/  UIADD3 UR18, UR6, 0x200, URZ ;  /* 0x0000020006127890 */ /* 0x000fe2000fffe03f */
[----:B------:R-:W-:Y:S01]  /*0fa0*/  UMOV UR17, 0xc0000010 ;  /* 0xc000001000117882 */ /* 0x000fe20000000000 */
[----:B------:R-:W-:Y:S01]  /*0fb0*/  UMOV UR19, 0xc0000010 ;  /* 0xc000001000137882 */ /* 0x000fe20000000000 */
[----:B------:R-:W-:Y:S02]  /*0fc0*/  UIADD3 UR20, UR7, 0x180, URZ ;  /* 0x0000018007147890 */ /* 0x000fe4000fffe03f */
[----:B------:R-:W-:Y:S01]  /*0fd0*/  UIADD3 UR22, UR6, 0x300, URZ ;  /* 0x0000030006167890 */ /* 0x000fe2000fffe03f */
[----:B------:R-:W-:Y:S01]  /*0fe0*/  UMOV UR21, 0xc0000010 ;  /* 0xc000001000157882 */ /* 0x000fe20000000000 */
[----:B------:R-:W-:Y:S01]  /*0ff0*/  UMOV UR23, 0xc0000010 ;  /* 0xc000001000177882 */ /* 0x000fe20000000000 */
[----:B------:R-:W-:Y:S02]  /*1000*/  UIADD3 UR24, UR7, 0x200, URZ ;  /* 0x0000020007187890 */ /* 0x000fe4000fffe03f */
[----:B------:R-:W-:Y:S01]  /*1010*/  UIADD3 UR26, UR6, 0x400, URZ ;  /* 0x00000400061a7890 */ /* 0x000fe2000fffe03f */
        /* <DEDUP_REMOVED lines=10> */
[----:B------:R-:W-:Y:S01]  /*10c0*/  ULDC UR7, c[0x0][0x604] ;  /* 0x0001810000077ab9 */ /* 0x000fe20000000800 */
[----:B------:R-:W-:Y:S01]  /*10d0*/  ULDC UR10, c[0x0][0x604] ;  /* 0x00018100000a7ab9 */ /* 0x000fe20000000800 */
[----:B------:R-:W-:Y:S01]  /*10e0*/  ULOP3.LUT UR5, UR5, 0x8, URZ, 0xc, !UPT ;  /* 0x0000000805057892 */ /* 0x000fe2000f8e0c3f */
[----:B------:R-:W-:-:S02]  /*10f0*/  WARPGROUP.DEPBAR.LE gsb0, 0x0 ;  /* 0x00008000000079c5 */ /* 0x000fc40000010000 */
[----:B------:R-:W-:-:S06]  /*1100*/  WARPGROUP.ARRIVE ;  /* 0x00000000000079c5 */ /* 0x000fcc0000000000 */
[----:B------:R-:W-:Y:S03]  /*1110*/  QGMMA.64x128x32.F32.E4M3.E4M3 R24, gdesc[UR12], R24, gsb0 ;  /* 0x01e000000c1879f3 */ /* 0x000fe60008000818 */
[----:B------:R-:W-:Y:S02]  /*1120*/  WARPGROUP.DEPBAR.LE gsb0, 0x0 ;  /* 0x00008000000079c5 */ /* 0x000fe40000010000 */
[----:B------:R-:W-:-:S07]  /*1130*/  WARPGROUP.ARRIVE ;  /* 0x00000000000079c5 */ /* 0x000fce0000000000 */
        /* <DEDUP_REMOVED lines=14> */
[----:B--2---:R-:W-:-:S04]  /*1220*/  FMNMX R3, R24, R25, !PT ;  /* 0x0000001918037209 */ /* 0x004fc80007800000 */
[----:B------:R-:W-:-:S04]  /*1230*/  FMNMX R2, R28, R3, !PT ;  /* 0x000000031c027209 */ /* 0x000fc80007800000 */
        /* <DEDUP_REMOVED lines=9> */
[----:B------:R-:W-:Y:S02]  /*12d0*/  FMNMX R2, R48, R3, !PT ;  /* 0x0000000330027209 */ /* 0x000fe40007800000 */
[----:B------:R-:W-:Y:S02]  /*12e0*/  FMNMX R3, R26, R27, !PT ;  /* 0x0000001b1a037209 */ /* 0x000fe40007800000 */
[----:B------:R-:W-:Y:S02]  /*12f0*/  FMNMX R5, R49, R2, !PT ;  /* 0x0000000231057209 */ /* 0x000fe40007800000 */
[----:B------:R-:W-:Y:S02]  /*1300*/  FMNMX R2, R30, R3, !PT ;  /* 0x000000031e027209 */ /* 0x000fe40007800000 */
[----:B------:R-:W-:Y:S02]  /*1310*/  FMNMX R4, R52, R5, !PT ;  /* 0x0000000534047209 */ /* 0x000fe40007800000 */
[----:B------:R-:W-:-:S02]  /*1320*/  FMNMX R3, R31, R2, !PT ;  /* 0x000000021f037209 */ /* 0x000fc40007800000 */
        /* <DEDUP_REMOVED lines=33> */
[----:B------:R-:W-:-:S03]  /*1540*/  FMNMX R2, R66, R3, !PT ;  /* 0x0000000342027209 */ /* 0x000fc60007800000 */
[----:B------:R-:W2:Y:S01]  /*1550*/  SHFL.BFLY PT, R5, R4, 0x1, 0x1f ;  /* 0x0c201f0004057f89 */ /* 0x000ea200000e0000 */
[----:B------:R-:W-:-:S04]  /*1560*/  FMNMX R3, R67, R2, !PT ;  /* 0x0000000243037209 */ /* 0x000fc80007800000 */
[----:B------:R-:W-:-:S04]  /*1570*/  FMNMX R2, R70, R3, !PT ;  /* 0x0000000346027209 */ /* 0x000fc80007800000 */
[----:B------:R-:W-:-:S04]  /*1580*/  FMNMX R3, R71, R2, !PT ;  /* 0x0000000247037209 */ /* 0x000fc80007800000 */
[----:B------:R-:W-:-:S04]  /*1590*/  FMNMX R2, R74, R3, !PT ;  /* 0x000000034a027209 */ /* 0x000fc80007800000 */
[----:B------:R-:W-:-:S04]  /*15a0*/  FMNMX R3, R75, R2, !PT ;  /* 0x000000024b037209 */ /* 0x000fc80007800000 */
[----:B------:R-:W-:Y:S02]  /*15b0*/  FMNMX R2, R78, R3, !PT ;  /* 0x000000034e027209 */ /* 0x000fe40007800000 */
[----:B--2---:R-:W-:Y:S02]  /*15c0*/  FMNMX R5, R4, R5, !PT ;  /* 0x0000000504057209 */ /* 0x004fe40007800000 */
[----:B------:R-:W-:-:S03]  /*15d0*/  FMNMX R3, R79, R2, !PT ;  /* 0x000000024f037209 */ /* 0x000fc60007800000 */
[----:B------:R-:W2:Y:S01]  /*15e0*/  SHFL.BFLY PT, R6, R5, 0x2, 0x1f ;  /* 0x0c401f0005067f89 */ /* 0x000ea200000e0000 */
[----:B------:R-:W-:-:S04]  /*15f0*/  FMNMX R2, R82, R3, !PT ;  /* 0x0000000352027209 */ /* 0x000fc80007800000 */
[----:B------:R-:W-:-:S04]  /*1600*/  FMNMX R3, R83, R2, !PT ;  /* 0x0000000253037209 */ /* 0x000fc80007800000 */
[----:B------:R-:W-:-:S04]  /*1610*/  FMNMX R2, R86, R3, !PT ;  /* 0x0000000356027209 */ /* 0x000fc80007800000 */
[----:B------:R-:W-:-:S05]  /*1620*/  FMNMX R3, R87, R2, !PT ;  /* 0x0000000257037209 */ /* 0x000fca0007800000 */
[----:B------:R-:W3:Y:S01]  /*1630*/  SHFL.BFLY PT, R4, R3, 0x1, 0x1f ;  /* 0x0c201f0003047f89 */ /* 0x000ee200000e0000 */
[----:B--2---:R-:W-:-:S04]  /*1640*/  FMNMX R2, R5, R6, !PT ;  /* 0x0000000605027209 */ /* 0x004fc80007800000 */
[----:B------:R-:W-:-:S04]  /*1650*/  FSETP.NEU.AND P1, PT, R2, -INF , PT ;  /* 0xff8000000200780b */ /* 0x000fc80003f2d000 */
[----:B------:R-:W-:-:S05]  /*1660*/  FSEL R6, R2, RZ, P1 ;  /* 0x000000ff02067208 */ /* 0x000fca0000800000 */
[----:B------:R-:W-:Y:S01]  /*1670*/  FMUL R6, R6, UR7 ;  /* 0x0000000706067c20 */ /* 0x000fe20008400000 */
[----:B------:R-:W-:-:S03]  /*1680*/  ULDC UR7, c[0x0][0x604] ;  /* 0x0001810000077ab9 */ /* 0x000fc60000000800 */
[--C-:B------:R-:W-:Y:S01]  /*1690*/  FFMA R24, R24, UR7, -R6.reuse ;  /* 0x0000000718187c23 */ /* 0x100fe20008000806 */
[----:B------:R-:W-:Y:S01]  /*16a0*/  ULDC UR7, c[0x0][0x604] ;  /* 0x0001810000077ab9 */ /* 0x000fe20000000800 */
[----:B---3--:R-:W-:Y:S01]  /*16b0*/  FMNMX R4, R3, R4, !PT ;  /* 0x0000000403047209 */ /* 0x008fe20007800000 */
[--C-:B------:R-:W-:Y:S01]  /*16c0*/  FFMA R25, R25, UR7, -R6.reuse ;  /* 0x0000000719197c23 */ /* 0x100fe20008000806 */
[----:B------:R-:W-:Y:S01]  /*16d0*/  ULDC UR7, c[0x0][0x604] ;  /* 0x0001810000077ab9 */ /* 0x000fe20000000800 */
[----:B------:R-:W-:Y:S01]  /*16e0*/  FSETP.GEU.AND P2, PT, R24, -126, PT ;  /* 0xc2fc00001800780b */ /* 0x000fe20003f4e000 */
[--C-:B------:R-:W-:Y:S01]  /*16f0*/  FFMA R28, R28, UR7, -R6.reuse ;  /* 0x000000071c1c7c23 */ /* 0x100fe20008000806 */
[----:B------:R-:W-:Y:S01]  /*1700*/  ULDC UR7, c[0x0][0x604] ;  /* 0x0001810000077ab9 */ /* 0x000fe20000000800 */
[----:B------:R-:W-:Y:S01]  /*1710*/  FSETP.GEU.AND P1, PT, R25, -126, PT ;  /* 0xc2fc00001900780b */ /* 0x000fe20003f2e000 */
[----:B------:R-:W-:Y:S01]  /*1720*/  FFMA R29, R29, UR7, -R6 ;  /* 0x000000071d1d7c23 */ /* 0x000fe20008000806 */
[----:B------:R-:W2:Y:S01]  /*1730*/  SHFL.BFLY PT, R3, R4, 0x2, 0x1f ;  /* 0x0c401f0004037f89 */ /* 0x000ea200000e0000 */
[----:B------:R-:W-:Y:S01]  /*1740*/  FSETP.GEU.AND P6, PT, R28, -126, PT ;  /* 0xc2fc00001c00780b */ /* 0x000fe20003fce000 */
[----:B------:R-:W-:-:S02]  /*1750*/  ULDC UR7, c[0x0][0x604] ;  /* 0x0001810000077ab9 */ /* 0x000fc40000000800 */
[----:B------:R-:W-:Y:S01]  /*1760*/  FSETP.GEU.AND P5, PT, R29, -126, PT ;  /* 0xc2fc00001d00780b */ /* 0x000fe20003fae000 */
[--C-:B------:R-:W-:Y:S01]  /*1770*/  FFMA R32, R32, UR7, -R6.reuse ;  /* 0x0000000720207c23 */ /* 0x100fe20008000806 */
[----:B------:R-:W-:Y:S02]  /*1780*/  ULDC UR7, c[0x0][0x604] ;  /* 0x0001810000077ab9 */ /* 0x000fe40000000800 */
[----:B------:R-:W-:Y:S01]  /*1790*/  @!P2 FMUL R24, R24, 0.5 ;  /* 0x3f0000001818a820 */ /* 0x000fe20000400000 */
[--C-:B------:R-:W-:Y:S01]  /*17a0*/  FFMA R33, R33, UR7, -R6.reuse ;  /* 0x0000000721217c23 */ /* 0x100fe20008000806 */
[----:B------:R-:W-:Y:S01]  /*17b0*/  ULDC UR7, c[0x0][0x604] ;  /* 0x0001810000077ab9 */ /* 0x000fe20000000800 */
[----:B------:R-:W-:Y:S01]  /*17c0*/  @!P1 FMUL R25, R25, 0.5 ;  /* 0x3f00000019199820 */ /* 0x000fe20000400000 */
[--C-:B------:R-:W-:Y:S01]  /*17d0*/  FFMA R36, R36, UR7, -R6.reuse ;  /* 0x0000000724247c23 */ /* 0x100fe20008000806 */
[----:B------:R-:W-:Y:S01]  /*17e0*/  ULDC UR7, c[0x0][0x604] ;  /* 0x0001810000077ab9 */ /* 0x000fe20000000800 */
[----:B------:R-:W-:Y:S01]  /*17f0*/  @!P6 FMUL R28, R28, 0.5 ;  /* 0x3f0000001c1ce820 */ /* 0x000fe20000400000 */
[----:B------:R-:W3:Y:S01]  /*1800*/  MUFU.EX2 R10, R25 ;  /* 0x00000019000a7308 */ /* 0x000ee20000000800 */
[----:B------:R-:W-:Y:S01]  /*1810*/  FSETP.GEU.AND P4, PT, R32, -126, PT ;  /* 0xc2fc00002000780b */ /* 0x000fe20003f8e000 */
[----:B------:R-:W-:Y:S01]  /*1820*/  @!P5 FMUL R29, R29, 0.5 ;  /* 0x3f0000001d1dd820 */ /* 0x000fe20000400000 */
[----:B------:R-:W-:Y:S01]  /*1830*/  FFMA R37, R37, UR7, -R6 ;  /* 0x0000000725257c23 */ /* 0x000fe20008000806 */
[----:B------:R-:W-:-:S02]  /*1840*/  ULDC UR7, c[0x0][0x604] ;  /* 0x0001810000077ab9 */ /* 0x000fc40000000800 */
[--C-:B------:R-:W-:Y:S01]  /*1850*/  FFMA R40, R40, UR7, -R6.reuse ;  /* 0x0000000728287c23 */ /* 0x100fe20008000806 */
[----:B------:R-:W-:Y:S01]  /*1860*/  ULDC UR7, c[0x0][0x604] ;  /* 0x0001810000077ab9 */ /* 0x000fe20000000800 */
[----:B------:R-:W4:Y:S01]  /*1870*/  MUFU.EX2 R28, R28 ;  /* 0x0000001c001c7308 */ /* 0x000f220000000800 */
[----:B--2---:R-:W-:Y:S01]  /*1880*/  FMNMX R4, R4, R3, !PT ;  /* 0x0000000304047209 */ /* 0x004fe20007800000 */
[--C-:B------:R-:W-:Y:S01]  /*1890*/  FFMA R41, R41, UR7, -R6.reuse ;  /* 0x0000000729297c23 */ /* 0x100fe20008000806 */
[----:B------:R-:W-:Y:S02]  /*18a0*/  ULDC UR7, c[0x0][0x604] ;  /* 0x0001810000077ab9 */ /* 0x000fe40000000800 */
[----:B------:R-:W-:Y:S01]  /*18b0*/  FSETP.NEU.AND P3, PT, R4, -INF , PT ;  /* 0xff8000000400780b */ /* 0x000fe20003f6d000 */
[----:B------:R-:W-:Y:S01]  /*18c0*/  @!P4 FMUL R32, R32, 0.5 ;  /* 0x3f0000002020c820 */ /* 0x000fe20000400000 */
[--C-:B------:R-:W-:Y:S01]  /*18d0*/  FFMA R44, R44, UR7, -R6.reuse ;  /* 0x000000072c2c7c23 */ /* 0x100fe20008000806 */
[----:B------:R-:W2:Y:S01]  /*18e0*/  MUFU.EX2 R24, R24 ;  /* 0x0000001800187308 */ /* 0x000ea20000000800 */
[----:B---3--:R-:W-:Y:S01]  /*18f0*/  @!P1 FMUL R10, R10, R10 ;  /* 0x0000000a0a0a9220 */ /* 0x008fe20000400000 */
[----:B------:R-:W-:Y:S01]  /*1900*/  FSETP.GEU.AND P1, PT, R37, -126, PT ;  /* 0xc2fc00002500780b */ /* 0x000fe20003f2e000 */
[----:B------:R-:W-:Y:S01]  /*1910*/  ULDC UR7, c[0x0][0x604] ;  /* 0x0001810000077ab9 */ /* 0x000fe20000000800 */
[----:B------:R-:W-:Y:S01]  /*1920*/  FSEL R5, R4, RZ, P3 ;  /* 0x000000ff04057208 */ /* 0x000fe20001800000 */
[--C-:B------:R-:W-:Y:S01]  /*1930*/  FFMA R45, R45, UR7, -R6.reuse ;  /* 0x000000072d2d7c23 */ /* 0x100fe20008000806 */
[----:B------:R-:W-:Y:S01]  /*1940*/  FSETP.GEU.AND P3, PT, R33, -126, PT ;  /* 0xc2fc00002100780b */ /* 0x000fe20003f6e000 */
[----:B------:R-:W-:Y:S01]  /*1950*/  ULDC UR7, c[0x0][0x604] ;  /* 0x0001810000077ab9 */ /* 0x000fe20000000800 */
[----:B------:R-:W3:Y:S01]  /*1960*/  MUFU.EX2 R12, R29 ;  /* 0x0000001d000c7308 */ /* 0x000ee20000000800 */
[----:B----4-:R-:W-:Y:S01]  /*1970*/  @!P6 FMUL R28, R28, R28 ;  /* 0x0000001c1c1ce220 */ /* 0x010fe20000400000 */
[----:B------:R-:W-:Y:S01]  /*1980*/  FSETP.GEU.AND P6, PT, R40, -126, PT ;  /* 0xc2fc00002800780b */ /* 0x000fe20003fce000 */
[----:B------:R-:W-:Y:S01]  /*1990*/  FFMA R48, R48, UR7, -R6 ;  /* 0x0000000730307c23 */ /* 0x000fe20008000806 */
[----:B------:R-:W-:-:S02]  /*19a0*/  ULDC UR7, c[0x0][0x604] ;  /* 0x0001810000077ab9 */ /* 0x000fc40000000800 */
[--C-:B------:R-:W-:Y:S01]  /*19b0*/  FFMA R49, R49, UR7, -R6.reuse ;  /* 0x0000000731317c23 */ /* 0x100fe20008000806 */
[----:B------:R-:W-:Y:S01]  /*19c0*/  @!P1 FMUL R37, R37, 0.5 ;  /* 0x3f00000025259820 */ /* 0x000fe20000400000 */
[----:B------:R-:W4:Y:S01]  /*19d0*/  MUFU.EX2 R32, R32 ;  /* 0x0000002000207308 */ /* 0x000f220000000800 */
[----:B--2---:R-:W-:Y:S01]  /*19e0*/  @!P2 FMUL R24, R24, R24 ;  /* 0x000000181818a220 */ /* 0x004fe20000400000 */
[----:B------:R-:W-:Y:S01]  /*19f0*/  FSETP.GEU.AND P2, PT, R36, -126, PT ;  /* 0xc2fc00002400780b */ /* 0x000fe20003f4e000 */
[----:B------:R-:W-:Y:S01]  /*1a00*/  @!P3 FMUL R33, R33, 0.5 ;  /* 0x3f0000002121b820 */ /* 0x000fe20000400000 */
[----:B------:R-:W-:Y:S01]  /*1a10*/  ULDC UR7, c[0x0][0x604] ;  /* 0x0001810000077ab9 */ /* 0x000fe20000000800 */
[----:B------:R-:W-:Y:S01]  /*1a20*/  F2FP.SATFINITE.E4M3.F32.PACK_AB_MERGE_C R89, R103, R28, RZ ;  /* 0x0000001c6759723e */ /* 0x000fe200048070ff */
[--C-:B------:R-:W-:Y:S01]  /*1a30*/  FFMA R52, R52, UR7, -R6.reuse ;  /* 0x0000000734347c23 */ /* 0x100fe20008000806 */
[----:B------:R-:W-:Y:S01]  /*1a40*/  @!P6 FMUL R40, R40, 0.5 ;  /* 0x3f0000002828e820 */ /* 0x000fe20000400000 */
[----:B------:R-:W2:Y:S01]  /*1a50*/  MUFU.EX2 R16, R37 ;  /* 0x0000002500107308 */ /* 0x000ea20000000800 */
[----:B---3--:R-:W-:Y:S01]  /*1a60*/  @!P5 FMUL R12, R12, R12 ;  /* 0x0000000c0c0cd220 */ /* 0x008fe20000400000 */
[----:B------:R-:W-:Y:S01]  /*1a70*/  FSETP.GEU.AND P5, PT, R41, -126, PT ;  /* 0xc2fc00002900780b */ /* 0x000fe20003fae000 */
[----:B------:R-:W-:Y:S01]  /*1a80*/  ULDC UR7, c[0x0][0x604] ;  /* 0x0001810000077ab9 */ /* 0x000fe20000000800 */
[----:B------:R-:W-:Y:S01]  /*1a90*/  LOP3.LUT R89, R89, 0xff, RZ, 0xc0, !PT ;  /* 0x000000ff59597812 */ /* 0x000fe200078ec0ff */
[--C-:B------:R-:W-:Y:S01]  /*1aa0*/  FFMA R53, R53, UR7, -R6.reuse ;  /* 0x0000000735357c23 */ /* 0x100fe20008000806 */
[----:B------:R-:W-:Y:S01]  /*1ab0*/  ULDC UR7, c[0x0][0x604] ;  /* 0x0001810000077ab9 */ /* 0x000fe20000000800 */
[----:B------:R-:W-:Y:S01]  /*1ac0*/  @!P2 FMUL R36, R36, 0.5 ;  /* 0x3f0000002424a820 */ /* 0x000fe20000400000 */
[----:B------:R-:W3:Y:S01]  /*1ad0*/  MUFU.EX2 R40, R40 ;  /* 0x0000002800287308 */ /* 0x000ee20000000800 */
[----:B----4-:R-:W-:Y:S01]  /*1ae0*/  @!P4 FMUL R32, R32, R32 ;  /* 0x000000202020c220 */ /* 0x010fe20000400000 */
[----:B------:R-:W-:Y:S01]  /*1af0*/  FSETP.GEU.AND P4, PT, R44, -126, PT ;  /* 0xc2fc00002c00780b */ /* 0x000fe20003f8e000 */
[--C-:B------:R-:W-:Y:S01]  /*1b00*/  FFMA R3, R56, UR7, -R6.reuse ;  /* 0x0000000738037c23 */ /* 0x100fe20008000806 */
[----:B------:R-:W-:Y:S01]  /*1b10*/  ULDC UR7, c[0x0][0x604] ;  /* 0x0001810000077ab9 */ /* 0x000fe20000000800 */
[----:B------:R-:W-:Y:S01]  /*1b20*/  F2FP.SATFINITE.E4M3.F32.PACK_AB_MERGE_C R91, R103, R12, RZ ;  /* 0x0000000c675b723e */ /* 0x000fe200048070ff */
[--C-:B------:R-:W-:Y:S01]  /*1b30*/  FFMA R57, R57, UR7, -R6.reuse ;  /* 0x0000000739397c23 */ /* 0x100fe20008000806 */
[----:B------:R-:W-:Y:S01]  /*1b40*/  @!P5 FMUL R41, R41, 0.5 ;  /* 0x3f0000002929d820 */ /* 0x000fe20000400000 */
[----:B------:R-:W4:Y:S01]  /*1b50*/  MUFU.EX2 R36, R36 ;  /* 0x0000002400247308 */ /* 0x000f220000000800 */
[----:B--2---:R-:W-:Y:S01]  /*1b60*/  @!P1 FMUL R16, R16, R16 ;  /* 0x0000001010109220 */ /* 0x004fe20000400000 */
[----:B------:R-:W-:Y:S01]  /*1b70*/  FSETP.GEU.AND P1, PT, R49, -126, PT ;  /* 0xc2fc00003100780b */ /* 0x000fe20003f2e000 */
[----:B------:R-:W-:Y:S01]  /*1b80*/  ULDC UR7, c[0x0][0x604] ;  /* 0x0001810000077ab9 */ /* 0x000fe20000000800 */
[----:B------:R-:W-:Y:S01]  /*1b90*/  F2FP.SATFINITE.E4M3.F32.PACK_AB_MERGE_C R95, R103, R32, RZ ;  /* 0x00000020675f723e */ /* 0x000fe200048070ff */
[--C-:B------:R-:W-:Y:S01]  /*1ba0*/  FFMA R60, R60, UR7, -R6.reuse ;  /* 0x000000073c3c7c23 */ /* 0x100fe20008000806 */
[----:B------:R-:W-:Y:S01]  /*1bb0*/  ULDC UR7, c[0x0][0x604] ;  /* 0x0001810000077ab9 */ /* 0x000fe20000000800 */
[----:B------:R-:W-:Y:S01]  /*1bc0*/  @!P4 FMUL R44, R44, 0.5 ;  /* 0x3f0000002c2cc820 */ /* 0x000fe20000400000 */
[----:B------:R-:W2:Y:S01]  /*1bd0*/  MUFU.EX2 R14, R33 ;  /* 0x00000021000e7308 */ /* 0x000ea20000000800 */
[----:B---3--:R-:W-:Y:S01]  /*1be0*/  @!P6 FMUL R40, R40, R40 ;  /* 0x000000282828e220 */ /* 0x008fe20000400000 */
[----:B------:R-:W-:Y:S01]  /*1bf0*/  FSETP.GEU.AND P6, PT, R52, -126, PT ;  /* 0xc2fc00003400780b */ /* 0x000fe20003fce000 */
[--C-:B------:R-:W-:Y:S01]  /*1c00*/  FFMA R61, R61, UR7, -R6.reuse ;  /* 0x000000073d3d7c23 */ /* 0x100fe20008000806 */
[----:B------:R-:W-:Y:S01]  /*1c10*/  ULDC UR7, c[0x0][0x604] ;  /* 0x0001810000077ab9 */ /* 0x000fe20000000800 */
[----:B------:R-:W-:Y:S01]  /*1c20*/  LOP3.LUT R95, R95, 0xff, RZ, 0xc0, !PT ;  /* 0x000000ff5f5f7812 */ /* 0x000fe200078ec0ff */
[--C-:B------:R-:W-:Y:S01]  /*1c30*/  FFMA R64, R64, UR7, -R6.reuse ;  /* 0x0000000740407c23 */ /* 0x100fe20008000806 */
[----:B------:R-:W-:Y:S01]  /*1c40*/  @!P1 FMUL R49, R49, 0.5 ;  /* 0x3f00000031319820 */ /* 0x000fe20000400000 */
[----:B------:R-:W3:Y:S01]  /*1c50*/  MUFU.EX2 R18, R41 ;  /* 0x0000002900127308 */ /* 0x000ee20000000800 */
[----:B----4-:R-:W-:Y:S01]  /*1c60*/  @!P2 FMUL R36, R36, R36 ;  /* 0x000000242424a220 */ /* 0x010fe20000400000 */
[----:B------:R-:W-:Y:S01]  /*1c70*/  FSETP.GEU.AND P2, PT, R48, -126, PT ;  /* 0xc2fc00003000780b */ /* 0x000fe20003f4e000 */
[----:B------:R-:W-:Y:S01]  /*1c80*/  ULDC UR7, c[0x0][0x604] ;  /* 0x0001810000077ab9 */ /* 0x000fe20000000800 */
[----:B------:R-:W-:Y:S01]  /*1c90*/  F2FP.SATFINITE.E4M3.F32.PACK_AB_MERGE_C R100, R103, R16, RZ ;  /* 0x000000106764723e */ /* 0x000fe200048070ff */
[--C-:B------:R-:W-:Y:S01]  /*1ca0*/  FFMA R65, R65, UR7, -R6.reuse ;  /* 0x0000000741417c23 */ /* 0x100fe20008000806 */
[----:B------:R-:W-:Y:S01]  /*1cb0*/  ULDC UR7, c[0x0][0x604] ;  /* 0x0001810000077ab9 */ /* 0x000fe20000000800 */
[----:B------:R-:W-:Y:S01]  /*1cc0*/  @!P6 FMUL R52, R52, 0.5 ;  /* 0x3f0000003434e820 */ /* 0x000fe20000400000 */
[----:B------:R-:W4:Y:S01]  /*1cd0*/  MUFU.EX2 R44, R44 ;  /* 0x0000002c002c7308 */ /* 0x000f220000000800 */
[----:B--2---:R-:W-:Y:S01]  /*1ce0*/  @!P3 FMUL R14, R14, R14 ;  /* 0x0000000e0e0eb220 */ /* 0x004fe20000400000 */
[----:B------:R-:W-:Y:S01]  /*1cf0*/  FSETP.GEU.AND P3, PT, R45, -126, PT ;  /* 0xc2fc00002d00780b */ /* 0x000fe20003f6e000 */
[----:B------:R-:W-:Y:S01]  /*1d00*/  FFMA R68, R68, UR7, -R6 ;  /* 0x0000000744447c23 */ /* 0x000fe20008000806 */
[----:B------:R-:W-:-:S02]  /*1d10*/  ULDC UR7, c[0x0][0x604] ;  /* 0x0001810000077ab9 */ /* 0x000fc40000000800 */
[--C-:B------:R-:W-:Y:S01]  /*1d20*/  FFMA R69, R69, UR7, -R6.reuse ;  /* 0x0000000745457c23 */ /* 0x100fe20008000806 */
[----:B------:R-:W-:Y:S01]  /*1d30*/  @!P2 FMUL R48, R48, 0.5 ;  /* 0x3f0000003030a820 */ /* 0x000fe20000400000 */
[----:B------:R-:W2:Y:S01]  /*1d40*/  MUFU.EX2 R22, R49 ;  /* 0x0000003100167308 */ /* 0x000ea20000000800 */
[----:B---3--:R-:W-:Y:S01]  /*1d50*/  @!P5 FMUL R18, R18, R18 ;  /* 0x000000121212d220 */ /* 0x008fe20000400000 */
[----:B------:R-:W-:Y:S01]  /*1d60*/  FSETP.GEU.AND P5, PT, R53, -126, PT ;  /* 0xc2fc00003500780b */ /* 0x000fe20003fae000 */
[----:B------:R-:W-:Y:S01]  /*1d70*/  ULDC UR7, c[0x0][0x604] ;  /* 0x0001810000077ab9 */ /* 0x000fe20000000800 */
[----:B------:R-:W-:Y:S01]  /*1d80*/  F2FP.SATFINITE.E4M3.F32.PACK_AB_MERGE_C R97, R103, R14, RZ ;  /* 0x0000000e6761723e */ /* 0x000fe200048070ff */
        /* <DEDUP_REMOVED lines=9> */
[----:B------:R-:W-:Y:S01]  /*1e20*/  FFMA R76, R76, UR7, -R6 ;  /* 0x000000074c4c7c23 */ /* 0x000fe20008000806 */
[----:B------:R-:W-:Y:S01]  /*1e30*/  @!P5 FMUL R53, R53, 0.5 ;  /* 0x3f0000003535d820 */ /* 0x000fe20000400000 */
[----:B------:R-:W4:Y:S01]  /*1e40*/  MUFU.EX2 R20, R45 ;  /* 0x0000002d00147308 */ /* 0x000f220000000800 */
[----:B--2---:R-:W-:Y:S01]  /*1e50*/  @!P1 FMUL R22, R22, R22 ;  /* 0x0000001616169220 */ /* 0x004fe20000400000 */
[----:B------:R-:W-:Y:S01]  /*1e60*/  FSETP.GEU.AND P1, PT, R61, -126, PT ;  /* 0xc2fc00003d00780b */ /* 0x000fe20003f2e000 */
[----:B------:R-:W-:-:S02]  /*1e70*/  ULDC UR7, c[0x0][0x604] ;  /* 0x0001810000077ab9 */ /* 0x000fc40000000800 */
        /* <DEDUP_REMOVED lines=8> */
[----:B------:R-:W-:Y:S01]  /*1f00*/  F2FP.SATFINITE.E4M3.F32.PACK_AB_MERGE_C R107, R103, R22, RZ ;  /* 0x00000016676b723e */ /* 0x000fe200048070ff */
[--C-:B------:R-:W-:Y:S01]  /*1f10*/  FFMA R81, R81, UR7, -R6.reuse ;  /* 0x0000000751517c23 */ /* 0x100fe20008000806 */
[----:B------:R-:W-:Y:S01]  /*1f20*/  @!P1 FMUL R61, R61, 0.5 ;  /* 0x3f0000003d3d9820 */ /* 0x000fe20000400000 */
[----:B------:R-:W3:Y:S01]  /*1f30*/  MUFU.EX2 R56, R53 ;  /* 0x0000003500387308 */ /* 0x000ee20000000800 */
[----:B----4-:R-:W-:Y:S01]  /*1f40*/  @!P3 FMUL R20, R20, R20 ;  /* 0x000000141414b220 */ /* 0x010fe20000400000 */
[----:B------:R-:W-:Y:S01]  /*1f50*/  FSETP.GEU.AND P3, PT, R57, -126, PT ;  /* 0xc2fc00003900780b */ /* 0x000fe20003f6e000 */
[----:B------:R-:W-:Y:S01]  /*1f60*/  ULDC UR7, c[0x0][0x604] ;  /* 0x0001810000077ab9 */ /* 0x000fe20000000800 */
[----:B------:R-:W-:Y:S01]  /*1f70*/  LOP3.LUT R107, R107, 0xffff, RZ, 0xc0, !PT ;  /* 0x0000ffff6b6b7812 */ /* 0x000fe200078ec0ff */
[--C-:B------:R-:W-:Y:S01]  /*1f80*/  FFMA R84, R84, UR7, -R6.reuse ;  /* 0x0000000754547c23 */ /* 0x100fe20008000806 */
[----:B------:R-:W-:Y:S01]  /*1f90*/  ULDC UR7, c[0x0][0x604] ;  /* 0x0001810000077ab9 */ /* 0x000fe20000000800 */
[----:B------:R-:W-:Y:S01]  /*1fa0*/  @!P6 FMUL R64, R64, 0.5 ;  /* 0x3f0000004040e820 */ /* 0x000fe20000400000 */
[----:B------:R-:W4:Y:S01]  /*1fb0*/  MUFU.EX2 R13, R3 ;  /* 0x00000003000d7308 */ /* 0x000f220000000800 */
[----:B--2---:R-:W-:Y:S01]  /*1fc0*/  @!P2 FMUL R48, R48, R48 ;  /* 0x000000303030a220 */ /* 0x004fe20000400000 */
[----:B------:R-:W-:Y:S01]  /*1fd0*/  FSETP.GEU.AND P2, PT, R60, -126, PT ;  /* 0xc2fc00003c00780b */ /* 0x000fe20003f4e000 */
[----:B------:R-:W-:Y:S01]  /*1fe0*/  FFMA R6, R85, UR7, -R6 ;  /* 0x0000000755067c23 */ /* 0x000fe20008000806 */
[----:B------:R-:W-:Y:S01]  /*1ff0*/  ULDC UR7, c[0x0][0x604] ;  /* 0x0001810000077ab9 */ /* 0x000fe20000000800 */
[----:B------:R-:W-:Y:S01]  /*2000*/  F2FP.SATFINITE.E4M3.F32.PACK_AB_MERGE_C R105, R103, R20, RZ ;  /* 0x000000146769723e */ /* 0x000fe200048070ff */
[----:B------:R-:W-:Y:S01]  /*2010*/  FMUL R5, R5, UR7 ;  /* 0x0000000705057c20 */ /* 0x000fe20008400000 */
[----:B------:R-:W-:Y:S01]  /*2020*/  @!P3 FMUL R57, R57, 0.5 ;  /* 0x3f0000003939b820 */ /* 0x000fe20000400000 */
[----:B------:R-:W2:Y:S01]  /*2030*/  MUFU.EX2 R61, R61 ;  /* 0x0000003d003d7308 */ /* 0x000ea20000000800 */
[----:B---3--:R-:W-:Y:S01]  /*2040*/  @!P5 FMUL R56, R56, R56 ;  /* 0x000000383838d220 */ /* 0x008fe20000400000 */
[----:B------:R-:W-:Y:S01]  /*2050*/  FSETP.GEU.AND P5, PT, R65, -126, PT ;  /* 0xc2fc00004100780b */ /* 0x000fe20003fae000 */
[--C-:B------:R-:W-:Y:S01]  /*2060*/  FFMA R26, R26, UR10, -R5.reuse ;  /* 0x0000000a1a1a7c23 */ /* 0x100fe20008000805 */
[----:B------:R-:W-:Y:S01]  /*2070*/  ULDC UR7, c[0x0][0x604] ;  /* 0x0001810000077ab9 */ /* 0x000fe20000000800 */
[----:B------:R-:W-:Y:S01]  /*2080*/  ULDC UR10, c[0x0][0x604] ;  /* 0x00018100000a7ab9 */ /* 0x000fe20000000800 */
[--C-:B------:R-:W-:Y:S01]  /*2090*/  FFMA R27, R27, UR7, -R5.reuse ;  /* 0x000000071b1b7c23 */ /* 0x100fe20008000805 */
[----:B------:R-:W-:Y:S01]  /*20a0*/  @!P2 FMUL R60, R60, 0.5 ;  /* 0x3f0000003c3ca820 */ /* 0x000fe20000400000 */
[----:B------:R-:W3:Y:S01]  /*20b0*/  MUFU.EX2 R64, R64 ;  /* 0x0000004000407308 */ /* 0x000ee20000000800 */
[----:B----4-:R-:W-:Y:S01]  /*20c0*/  @!P4 FMUL R13, R13, R13 ;  /* 0x0000000d0d0dc220 */ /* 0x010fe20000400000 */
[----:B------:R-:W-:Y:S01]  /*20d0*/  FSETP.GEU.AND P4, PT, R68, -126, PT ;  /* 0xc2fc00004400780b */ /* 0x000fe20003f8e000 */
[----:B------:R-:W-:Y:S01]  /*20e0*/  ULDC UR7, c[0x0][0x604] ;  /* 0x0001810000077ab9 */ /* 0x000fe20000000800 */
[--C-:B------:R-:W-:Y:S01]  /*20f0*/  FFMA R75, R75, UR10, -R5.reuse ;  /* 0x0000000a4b4b7c23 */ /* 0x100fe20008000805 */
[--C-:B------:R-:W-:Y:S01]  /*2100*/  FFMA R30, R30, UR7, -R5.reuse ;  /* 0x000000071e1e7c23 */ /* 0x100fe20008000805 */
[----:B------:R-:W-:Y:S01]  /*2110*/  ULDC UR7, c[0x0][0x604] ;  /* 0x0001810000077ab9 */ /* 0x000fe20000000800 */
[----:B------:R-:W-:Y:S01]  /*2120*/  @!P5 FMUL R65, R65, 0.5 ;  /* 0x3f0000004141d820 */ /* 0x000fe20000400000 */
[----:B------:R-:W4:Y:S01]  /*2130*/  MUFU.EX2 R57, R57 ;  /* 0x0000003900397308 */ /* 0x000f220000000800 */
[----:B--2---:R-:W-:Y:S01]  /*2140*/  @!P1 FMUL R61, R61, R61 ;  /* 0x0000003d3d3d9220 */ /* 0x004fe20000400000 */
[----:B------:R-:W-:Y:S01]  /*2150*/  FSETP.GEU.AND P1, PT, R73, -126, PT ;  /* 0xc2fc00004900780b */ /* 0x000fe20003f2e000 */
[--C-:B------:R-:W-:Y:S01]  /*2160*/  FFMA R31, R31, UR7, -R5.reuse ;  /* 0x000000071f1f7c23 */ /* 0x100fe20008000805 */
[----:B------:R-:W-:Y:S01]  /*2170*/  ULDC UR7, c[0x0][0x604] ;  /* 0x0001810000077ab9 */ /* 0x000fe20000000800 */
[----:B------:R-:W-:Y:S01]  /*2180*/  ULDC UR10, c[0x0][0x604] ;  /* 0x00018100000a7ab9 */ /* 0x000fe20000000800 */
[--C-:B------:R-:W-:Y:S01]  /*2190*/  FFMA R3, R34, UR7, -R5.reuse ;  /* 0x0000000722037c23 */ /* 0x100fe20008000805 */
[----:B------:R-:W-:Y:S01]  /*21a0*/  @!P4 FMUL R68, R68, 0.5 ;  /* 0x3f0000004444c820 */ /* 0x000fe20000400000 */
[----:B------:R-:W2:Y:S01]  /*21b0*/  MUFU.EX2 R60, R60 ;  /* 0x0000003c003c7308 */ /* 0x000ea20000000800 */
[----:B---3--:R-:W-:Y:S01]  /*21c0*/  @!P6 FMUL R64, R64, R64 ;  /* 0x000000404040e220 */ /* 0x008fe20000400000 */
[----:B------:R-:W-:Y:S01]  /*21d0*/  FSETP.GEU.AND P6, PT, R76, -126, PT ;  /* 0xc2fc00004c00780b */ /* 0x000fe20003fce000 */
[----:B------:R-:W-:Y:S01]  /*21e0*/  ULDC UR7, c[0x0][0x604] ;  /* 0x0001810000077ab9 */ /* 0x000fe20000000800 */
[--C-:B------:R-:W-:Y:S01]  /*21f0*/  FFMA R86, R86, UR10, -R5.reuse ;  /* 0x0000000a56567c23 */ /* 0x100fe20008000805 */
[--C-:B------:R-:W-:Y:S01]  /*2200*/  FFMA R35, R35, UR7, -R5.reuse ;  /* 0x0000000723237c23 */ /* 0x100fe20008000805 */
[----:B------:R-:W-:Y:S01]  /*2210*/  ULDC UR7, c[0x0][0x604] ;  /* 0x0001810000077ab9 */ /* 0x000fe20000000800 */
[----:B------:R-:W-:Y:S01]  /*2220*/  @!P1 FMUL R73, R73, 0.5 ;  /* 0x3f00000049499820 */ /* 0x000fe20000400000 */
[----:B------:R-:W3:Y:S01]  /*2230*/  MUFU.EX2 R65, R65 ;  /* 0x0000004100417308 */ /* 0x000ee20000000800 */
[----:B----4-:R-:W-:Y:S01]  /*2240*/  @!P3 FMUL R57, R57, R57 ;  /* 0x000000393939b220 */ /* 0x010fe20000400000 */
[----:B------:R-:W-:Y:S01]  /*2250*/  FSETP.GEU.AND P3, PT, R69, -126, PT ;  /* 0xc2fc00004500780b */ /* 0x000fe20003f6e000 */
[----:B------:R-:W-:Y:S01]  /*2260*/  FFMA R7, R38, UR7, -R5 ;  /* 0x0000000726077c23 */ /* 0x000fe20008000805 */
[----:B------:R-:W-:Y:S01]  /*2270*/  ULDC UR7, c[0x0][0x604] ;  /* 0x0001810000077ab9 */ /* 0x000fe20000000800 */
[----:B------:R-:W-:Y:S01]  /*2280*/  FADD R25, R24, R13 ;  /* 0x0000000d18197221 */ /* 0x000fe20000000000 */
[--C-:B------:R-:W-:Y:S01]  /*2290*/  FFMA R39, R39, UR7, -R5.reuse ;  /* 0x0000000727277c23 */ /* 0x100fe20008000805 */
[----:B------:R-:W-:Y:S01]  /*22a0*/  @!P6 FMUL R76, R76, 0.5 ;  /* 0x3f0000004c4ce820 */ /* 0x000fe20000400000 */
[----:B------:R-:W4:Y:S01]  /*22b0*/  MUFU.EX2 R68, R68 ;  /* 0x0000004400447308 */ /* 0x000f220000000800 */
[----:B--2---:R-:W-:Y:S01]  /*22c0*/  @!P2 FMUL R60, R60, R60 ;  /* 0x0000003c3c3ca220 */ /* 0x004fe20000400000 */
[----:B------:R-:W-:Y:S01]  /*22d0*/  FSETP.GEU.AND P2, PT, R72, -126, PT ;  /* 0xc2fc00004800780b */ /* 0x000fe20003f4e000 */
[----:B------:R-:W-:Y:S01]  /*22e0*/  ULDC UR7, c[0x0][0x604] ;  /* 0x0001810000077ab9 */ /* 0x000fe20000000800 */
[----:B------:R-:W-:Y:S01]  /*22f0*/  LOP3.LUT R105, R105, 0xffff, RZ, 0xc0, !PT ;  /* 0x0000ffff69697812 */ /* 0x000fe200078ec0ff */
[--C-:B------:R-:W-:Y:S01]  /*2300*/  FFMA R9, R42, UR7, -R5.reuse ;  /* 0x000000072a097c23 */ /* 0x100fe20008000805 */
[----:B------:R-:W-:Y:S01]  /*2310*/  ULDC UR7, c[0x0][0x604] ;  /* 0x0001810000077ab9 */ /* 0x000fe20000000800 */
[----:B------:R-:W-:Y:S01]  /*2320*/  @!P3 FMUL R69, R69, 0.5 ;  /* 0x3f0000004545b820 */ /* 0x000fe20000400000 */
[----:B------:R-:W2:Y:S01]  /*2330*/  MUFU.EX2 R73, R73 ;  /* 0x0000004900497308 */ /* 0x000ea20000000800 */
[----:B---3--:R-:W-:Y:S01]  /*2340*/  @!P5 FMUL R65, R65, R65 ;  /* 0x000000414141d220 */ /* 0x008fe20000400000 */
[----:B------:R-:W-:Y:S01]  /*2350*/  FSETP.GEU.AND P5, PT, R77, -126, PT ;  /* 0xc2fc00004d00780b */ /* 0x000fe20003fae000 */
[----:B------:R-:W-:Y:S01]  /*2360*/  FFMA R43, R43, UR7, -R5 ;  /* 0x000000072b2b7c23 */ /* 0x000fe20008000805 */
[----:B------:R-:W-:Y:S01]  /*2370*/  ULDC UR7, c[0x0][0x604] ;  /* 0x0001810000077ab9 */ /* 0x000fe20000000800 */
[----:B------:R-:W-:Y:S01]  /*2380*/  FADD R29, R14, R65 ;  /* 0x000000410e1d7221 */ /* 0x000fe20000000000 */
[----:B------:R-:W-:Y:S01]  /*2390*/  F2FP.SATFINITE.E4M3.F32.PACK_AB_MERGE_C R85, R103, R10, RZ ;  /* 0x0000000a6755723e */ /* 0x000fe200048070ff */
[----:B------:R-:W-:Y:S01]  /*23a0*/  @!P2 FMUL R72, R72, 0.5 ;  /* 0x3f0000004848a820 */ /* 0x000fe20000400000 */
[----:B------:R-:W3:Y:S01]  /*23b0*/  MUFU.EX2 R76, R76 ;  /* 0x0000004c004c7308 */ /* 0x000ee20000000800 */
[----:B----4-:R-:W-:Y:S01]  /*23c0*/  @!P4 FMUL R68, R68, R68 ;  /* 0x000000444444c220 */ /* 0x010fe20000400000 */
[----:B------:R-:W-:-:S02]  /*23d0*/  FSETP.GEU.AND P4, PT, R80, -126, PT ;  /* 0xc2fc00005000780b */ /* 0x000fc40003f8e000 */
[----:B------:R-:W-:-:S03]  /*23e0*/  F2FP.SATFINITE.E4M3.F32.PACK_AB_MERGE_C R65, R103, R65, RZ ;  /* 0x000000416741723e */ /* 0x000fc600048070ff */
[----:B------:R-:W-:Y:S01]  /*23f0*/  @!P5 FMUL R77, R77, 0.5 ;  /* 0x3f0000004d4dd820 */ /* 0x000fe20000400000 */
[----:B------:R-:W4:Y:S01]  /*2400*/  MUFU.EX2 R69, R69 ;  /* 0x0000004500457308 */ /* 0x000f220000000800 */
[----:B--2---:R-:W-:Y:S01]  /*2410*/  @!P1 FMUL R73, R73, R73 ;  /* 0x0000004949499220 */ /* 0x004fe20000400000 */
[----:B------:R-:W-:Y:S02]  /*2420*/  FSETP.GEU.AND P1, PT, R6, -126, PT ;  /* 0xc2fc00000600780b */ /* 0x000fe40003f2e000 */
[----:B------:R-:W-:Y:S01]  /*2430*/  LOP3.LUT R65, R65, 0xffff, RZ, 0xc0, !PT ;  /* 0x0000ffff41417812 */ /* 0x000fe200078ec0ff */
[----:B------:R-:W-:Y:S01]  /*2440*/  FADD R33, R18, R73 ;  /* 0x0000004912217221 */ /* 0x000fe20000000000 */
[----:B------:R-:W-:Y:S01]  /*2450*/  F2FP.SATFINITE.E4M3.F32.PACK_AB_MERGE_C R73, R103, R73, RZ ;  /* 0x000000496749723e */ /* 0x000fe200048070ff */
[----:B------:R-:W-:Y:S01]  /*2460*/  @!P4 FMUL R80, R80, 0.5 ;  /* 0x3f0000005050c820 */ /* 0x000fe20000400000 */
[----:B------:R-:W2:Y:S01]  /*2470*/  MUFU.EX2 R72, R72 ;  /* 0x0000004800487308 */ /* 0x000ea20000000800 */
[----:B---3--:R-:W-:Y:S01]  /*2480*/  @!P6 FMUL R76, R76, R76 ;  /* 0x0000004c4c4ce220 */ /* 0x008fe20000400000 */
[----:B------:R-:W-:-:S02]  /*2490*/  FSETP.GEU.AND P6, PT, R26, -126, PT ;  /* 0xc2fc00001a00780b */ /* 0x000fc40003fce000 */
[----:B------:R-:W-:-:S03]  /*24a0*/  LOP3.LUT R73, R73, 0xffff, RZ, 0xc0, !PT ;  /* 0x0000ffff49497812 */ /* 0x000fc600078ec0ff */
[----:B------:R-:W-:Y:S01]  /*24b0*/  @!P1 FMUL R6, R6, 0.5 ;  /* 0x3f00000006069820 */ /* 0x000fe20000400000 */
[----:B------:R-:W3:Y:S01]  /*24c0*/  MUFU.EX2 R77, R77 ;  /* 0x0000004d004d7308 */ /* 0x000ee20000000800 */
[----:B----4-:R-:W-:Y:S01]  /*24d0*/  @!P3 FMUL R69, R69, R69 ;  /* 0x000000454545b220 */ /* 0x010fe20000400000 */
[----:B------:R-:W-:-:S05]  /*24e0*/  FSETP.GEU.AND P3, PT, R81, -126, PT ;  /* 0xc2fc00005100780b */ /* 0x000fca0003f6e000 */
[----:B------:R-:W-:Y:S01]  /*24f0*/  @!P6 FMUL R26, R26, 0.5 ;  /* 0x3f0000001a1ae820 */ /* 0x000fe20000400000 */
[----:B------:R-:W4:Y:S01]  /*2500*/  MUFU.EX2 R80, R80 ;  /* 0x0000005000507308 */ /* 0x000f220000000800 */
[----:B--2---:R-:W-:Y:S01]  /*2510*/  @!P2 FMUL R72, R72, R72 ;  /* 0x000000484848a220 */ /* 0x004fe20000400000 */
[----:B------:R-:W-:-:S05]  /*2520*/  FSETP.GEU.AND P2, PT, R84, -126, PT ;  /* 0xc2fc00005400780b */ /* 0x000fca0003f4e000 */
[----:B------:R-:W-:Y:S01]  /*2530*/  @!P3 FMUL R81, R81, 0.5 ;  /* 0x3f0000005151b820 */ /* 0x000fe20000400000 */
[----:B------:R-:W2:Y:S01]  /*2540*/  MUFU.EX2 R21, R6 ;  /* 0x0000000600157308 */ /* 0x000ea20000000800 */
[----:B---3--:R-:W-:Y:S01]  /*2550*/  @!P5 FMUL R77, R77, R77 ;  /* 0x0000004d4d4dd220 */ /* 0x008fe20000400000 */
[----:B------:R-:W-:-:S05]  /*2560*/  FSETP.GEU.AND P5, PT, R27, -126, PT ;  /* 0xc2fc00001b00780b */ /* 0x000fca0003fae000 */
[----:B------:R-:W-:Y:S01]  /*2570*/  @!P2 FMUL R84, R84, 0.5 ;  /* 0x3f0000005454a820 */ /* 0x000fe20000400000 */
[----:B------:R-:W3:Y:S01]  /*2580*/  MUFU.EX2 R26, R26 ;  /* 0x0000001a001a7308 */ /* 0x000ee20000000800 */
[----:B----4-:R-:W-:Y:S01]  /*2590*/  @!P4 FMUL R80, R80, R80 ;  /* 0x000000505050c220 */ /* 0x010fe20000400000 */
[----:B------:R-:W-:-:S03]  /*25a0*/  FSETP.GEU.AND P4, PT, R30, -126, PT ;  /* 0xc2fc00001e00780b */ /* 0x000fc60003f8e000 */
[----:B------:R-:W-:Y:S01]  /*25b0*/  FADD R37, R48, R80 ;  /* 0x0000005030257221 */ /* 0x000fe20000000000 */
[----:B------:R-:W-:Y:S01]  /*25c0*/  F2FP.SATFINITE.E4M3.F32.PACK_AB_MERGE_C R80, R103, R80, RZ ;  /* 0x000000506750723e */ /* 0x000fe200048070ff */
[----:B------:R-:W-:Y:S01]  /*25d0*/  @!P5 FMUL R27, R27, 0.5 ;  /* 0x3f0000001b1bd820 */ /* 0x000fe20000400000 */
[----:B------:R-:W4:Y:S01]  /*25e0*/  MUFU.EX2 R81, R81 ;  /* 0x0000005100517308 */ /* 0x000f220000000800 */
[----:B--2---:R-:W-:Y:S01]  /*25f0*/  @!P1 FMUL R21, R21, R21 ;  /* 0x0000001515159220 */ /* 0x004fe20000400000 */
[----:B------:R-:W-:Y:S02]  /*2600*/  FSETP.GEU.AND P1, PT, R35, -126, PT ;  /* 0xc2fc00002300780b */ /* 0x000fe40003f2e000 */
[----:B------:R-:W-:-:S03]  /*2610*/  LOP3.LUT R80, R80, 0xff, RZ, 0xc0, !PT ;  /* 0x000000ff50507812 */ /* 0x000fc600078ec0ff */
[----:B------:R-:W-:Y:S01]  /*2620*/  @!P4 FMUL R30, R30, 0.5 ;  /* 0x3f0000001e1ec820 */ /* 0x000fe20000400000 */
[----:B------:R2:W5:Y:S01]  /*2630*/  MUFU.EX2 R6, R27 ;  /* 0x0000001b00067308 */ /* 0x0005620000000800 */
[----:B---3--:R-:W-:Y:S01]  /*2640*/  @!P6 FMUL R26, R26, R26 ;  /* 0x0000001a1a1ae220 */ /* 0x008fe20000400000 */
[----:B------:R-:W-:-:S05]  /*2650*/  FSETP.GEU.AND P6, PT, R7, -126, PT ;  /* 0xc2fc00000700780b */ /* 0x000fca0003fce000 */
[----:B------:R-:W-:Y:S01]  /*2660*/  @!P1 FMUL R35, R35, 0.5 ;  /* 0x3f00000023239820 */ /* 0x000fe20000400000 */
[----:B------:R-:W3:Y:S01]  /*2670*/  MUFU.EX2 R84, R84 ;  /* 0x0000005400547308 */ /* 0x000ee20000000800 */
[----:B----4-:R-:W-:Y:S01]  /*2680*/  @!P3 FMUL R81, R81, R81 ;  /* 0x000000515151b220 */ /* 0x010fe20000400000 */
[----:B------:R-:W-:Y:S01]  /*2690*/  FSETP.GEU.AND P3, PT, R31, -126, PT ;  /* 0xc2fc00001f00780b */ /* 0x000fe20003f6e000 */
[----:B--2---:R-:W-:Y:S01]  /*26a0*/  FADD R27, R12, R61 ;  /* 0x0000003d0c1b7221 */ /* 0x004fe20000000000 */
[----:B------:R-:W-:-:S03]  /*26b0*/  F2FP.SATFINITE.E4M3.F32.PACK_AB_MERGE_C R61, R103, R61, RZ ;  /* 0x0000003d673d723e */ /* 0x000fc600048070ff */
[----:B------:R-:W-:Y:S01]  /*26c0*/  @!P6 FMUL R7, R7, 0.5 ;  /* 0x3f0000000707e820 */ /* 0x000fe20000400000 */
[----:B------:R-:W2:Y:S01]  /*26d0*/  MUFU.EX2 R30, R30 ;  /* 0x0000001e001e7308 */ /* 0x000ea20000000800 */
[----:B-----5:R-:W-:Y:S01]  /*26e0*/  @!P5 FMUL R6, R6, R6 ;  /* 0x000000060606d220 */ /* 0x020fe20000400000 */
        /* <DEDUP_REMOVED lines=8> */
[----:B--2---:R-:W-:Y:S01]  /*2770*/  @!P4 FMUL R30, R30, R30 ;  /* 0x0000001e1e1ec220 */ /* 0x004fe20000400000 */
[----:B------:R-:W-:Y:S01]  /*2780*/  FSETP.GEU.AND P4, PT, R9, -126, PT ;  /* 0xc2fc00000900780b */ /* 0x000fe20003f8e000 */
[----:B----4-:R-:W-:Y:S01]  /*2790*/  FADD R35, R44, R76 ;  /* 0x0000004c2c237221 */ /* 0x010fe20000000000 */
[C---:B------:R-:W-:Y:S02]  /*27a0*/  F2FP.SATFINITE.E4M3.F32.PACK_AB_MERGE_C R76, R103.reuse, R76, RZ ;  /* 0x0000004c674c723e */ /* 0x040fe400048070ff */
[----:B------:R-:W-:Y:S01]  /*27b0*/  F2FP.SATFINITE.E4M3.F32.PACK_AB_MERGE_C R93, R103, R30, RZ ;  /* 0x0000001e675d723e */ /* 0x000fe200048070ff */
[----:B------:R-:W-:Y:S01]  /*27c0*/  @!P2 FMUL R3, R3, 0.5 ;  /* 0x3f0000000303a820 */ /* 0x000fe20000400000 */
[----:B------:R2:W4:Y:S01]  /*27d0*/  MUFU.EX2 R90, R39 ;  /* 0x00000027005a7308 */ /* 0x0005220000000800 */
[----:B-----5:R-:W-:Y:S01]  /*27e0*/  @!P1 FMUL R88, R88, R88 ;  /* 0x0000005858589220 */ /* 0x020fe20000400000 */
[----:B------:R-:W-:Y:S01]  /*27f0*/  LOP3.LUT R76, R76, 0xff, RZ, 0xc0, !PT ;  /* 0x000000ff4c4c7812 */ /* 0x000fe200078ec0ff */
[----:B------:R-:W-:-:S04]  /*2800*/  IMAD.U32 R93, R93, 0x10000, RZ ;  /* 0x000100005d5d7824 */ /* 0x000fc800078e00ff */
[----:B------:R-:W-:Y:S01]  /*2810*/  @!P4 FMUL R9, R9, 0.5 ;  /* 0x3f0000000909c820 */ /* 0x000fe20000400000 */
[----:B------:R5:W1:Y:S01]  /*2820*/  MUFU.EX2 R34, R31 ;  /* 0x0000001f00227308 */ /* 0x000a620000000800 */
[----:B---3--:R-:W-:Y:S01]  /*2830*/  @!P6 FMUL R42, R42, R42 ;  /* 0x0000002a2a2ae220 */ /* 0x008fe20000400000 */
[----:B--2---:R-:W-:Y:S01]  /*2840*/  FADD R39, R52, R84 ;  /* 0x0000005434277221 */ /* 0x004fe20000000000 */
[C---:B------:R-:W-:Y:S02]  /*2850*/  F2FP.SATFINITE.E4M3.F32.PACK_AB_MERGE_C R52, R103.reuse, R52, RZ ;  /* 0x000000346734723e */ /* 0x040fe400048070ff */
[C---:B------:R-:W-:Y:S02]  /*2860*/  F2FP.SATFINITE.E4M3.F32.PACK_AB_MERGE_C R84, R103.reuse, R84, RZ ;  /* 0x000000546754723e */ /* 0x040fe400048070ff */
[----:B------:R-:W-:Y:S01]  /*2870*/  F2FP.SATFINITE.E4M3.F32.PACK_AB_MERGE_C R101, R103, R42, RZ ;  /* 0x0000002a6765723e */ /* 0x000fe200048070ff */
[----:B------:R2:W3:Y:S01]  /*2880*/  MUFU.EX2 R38, R3 ;  /* 0x0000000300267308 */ /* 0x0004e20000000800 */
[----:B----4-:R-:W-:Y:S01]  /*2890*/  @!P5 FMUL R90, R90, R90 ;  /* 0x0000005a5a5ad220 */ /* 0x010fe20000400000 */
[----:B-----5:R-:W-:Y:S01]  /*28a0*/  FADD R31, R16, R69 ;  /* 0x00000045101f7221 */ /* 0x020fe20000000000 */
[----:B------:R-:W-:-:S02]  /*28b0*/  LOP3.LUT R52, R52, 0xff, RZ, 0xc0, !PT ;  /* 0x000000ff34347812 */ /* 0x000fc400078ec0ff */
[C---:B------:R-:W-:Y:S02]  /*28c0*/  F2FP.SATFINITE.E4M3.F32.PACK_AB_MERGE_C R69, R103.reuse, R69, RZ ;  /* 0x000000456745723e */ /* 0x040fe400048070ff */
[----:B------:R-:W-:Y:S01]  /*28d0*/  F2FP.SATFINITE.E4M3.F32.PACK_AB_MERGE_C R11, R103, R90, RZ ;  /* 0x0000005a670b723e */ /* 0x000fe200048070ff */
[--C-:B--2---:R-:W-:Y:S01]  /*28e0*/  FFMA R3, R46, UR7, -R5.reuse ;  /* 0x000000072e037c23 */ /* 0x104fe20008000805 */
[----:B------:R-:W-:Y:S01]  /*28f0*/  ULDC UR7, c[0x0][0x604] ;  /* 0x0001810000077ab9 */ /* 0x000fe20000000800 */
[----:B-1----:R-:W-:Y:S01]  /*2900*/  @!P3 FMUL R34, R34, R34 ;  /* 0x000000222222b220 */ /* 0x002fe20000400000 */
[--C-:B------:R-:W-:Y:S01]  /*2910*/  FFMA R47, R47, UR7, -R5.reuse ;  /* 0x000000072f2f7c23 */ /* 0x100fe20008000805 */
[----:B------:R-:W-:Y:S01]  /*2920*/  ULDC UR7, c[0x0][0x604] ;  /* 0x0001810000077ab9 */ /* 0x000fe20000000800 */
[----:B------:R-:W-:Y:S01]  /*2930*/  FSETP.GEU.AND P3, PT, R43, -126, PT ;  /* 0xc2fc00002b00780b */ /* 0x000fe20003f6e000 */
[--C-:B------:R-:W-:Y:S01]  /*2940*/  FFMA R7, R50, UR7, -R5.reuse ;  /* 0x0000000732077c23 */ /* 0x100fe20008000805 */
[----:B------:R-:W-:Y:S01]  /*2950*/  ULDC UR7, c[0x0][0x604] ;  /* 0x0001810000077ab9 */ /* 0x000fe20000000800 */
[----:B------:R-:W-:Y:S01]  /*2960*/  FSETP.GEU.AND P1, PT, R47, -126, PT ;  /* 0xc2fc00002f00780b */ /* 0x000fe20003f2e000 */
[----:B------:R-:W-:Y:S01]  /*2970*/  FFMA R51, R51, UR7, -R5 ;  /* 0x0000000733337c23 */ /* 0x000fe20008000805 */
[----:B---3--:R-:W-:Y:S01]  /*2980*/  @!P2 FMUL R38, R38, R38 ;  /* 0x000000262626a220 */ /* 0x008fe20000400000 */
[----:B------:R-:W-:Y:S01]  /*2990*/  FSETP.GEU.AND P6, PT, R7, -126, PT ;  /* 0xc2fc00000700780b */ /* 0x000fe20003fce000 */
[----:B------:R1:W2:Y:S01]  /*29a0*/  MUFU.EX2 R46, R9 ;  /* 0x00000009002e7308 */ /* 0x0002a20000000800 */
[----:B------:R-:W-:Y:S01]  /*29b0*/  FSETP.GEU.AND P2, PT, R3, -126, PT ;  /* 0xc2fc00000300780b */ /* 0x000fe20003f4e000 */
[----:B------:R-:W-:Y:S01]  /*29c0*/  ULDC UR7, c[0x0][0x604] ;  /* 0x0001810000077ab9 */ /* 0x000fe20000000800 */
[----:B------:R-:W-:-:S02]  /*29d0*/  FSETP.GEU.AND P5, PT, R51, -126, PT ;  /* 0xc2fc00003300780b */ /* 0x000fc40003fae000 */
[----:B------:R-:W-:Y:S01]  /*29e0*/  F2FP.SATFINITE.E4M3.F32.PACK_AB_MERGE_C R99, R103, R38, RZ ;  /* 0x000000266763723e */ /* 0x000fe200048070ff */
[----:B------:R-:W-:Y:S01]  /*29f0*/  @!P3 FMUL R43, R43, 0.5 ;  /* 0x3f0000002b2bb820 */ /* 0x000fe20000400000 */
[----:B------:R-:W-:Y:S02]  /*2a00*/  LOP3.LUT R69, R69, 0xffff, RZ, 0xc0, !PT ;  /* 0x0000ffff45457812 */ /* 0x000fe400078ec0ff */
[----:B------:R-:W-:Y:S01]  /*2a10*/  @!P1 FMUL R47, R47, 0.5 ;  /* 0x3f0000002f2f9820 */ /* 0x000fe20000400000 */
[--C-:B-1----:R-:W-:Y:S01]  /*2a20*/  FFMA R9, R54, UR7, -R5.reuse ;  /* 0x0000000736097c23 */ /* 0x102fe20008000805 */
[----:B------:R-:W-:Y:S01]  /*2a30*/  ULDC UR7, c[0x0][0x604] ;  /* 0x0001810000077ab9 */ /* 0x000fe20000000800 */
[----:B------:R-:W-:Y:S01]  /*2a40*/  @!P6 FMUL R7, R7, 0.5 ;  /* 0x3f0000000707e820 */ /* 0x000fe20000400000 */
[----:B------:R-:W1:Y:S01]  /*2a50*/  MUFU.EX2 R94, R47 ;  /* 0x0000002f005e7308 */ /* 0x000e620000000800 */
[----:B------:R-:W-:Y:S01]  /*2a60*/  @!P2 FMUL R3, R3, 0.5 ;  /* 0x3f0000000303a820 */ /* 0x000fe20000400000 */
[----:B------:R-:W-:Y:S01]  /*2a70*/  FFMA R55, R55, UR7, -R5 ;  /* 0x0000000737377c23 */ /* 0x000fe20008000805 */
[----:B------:R-:W-:Y:S01]  /*2a80*/  @!P5 FMUL R51, R51, 0.5 ;  /* 0x3f0000003333d820 */ /* 0x000fe20000400000 */
[----:B------:R-:W-:Y:S01]  /*2a90*/  ULDC UR7, c[0x0][0x604] ;  /* 0x0001810000077ab9 */ /* 0x000fe20000000800 */
[----:B--2---:R-:W-:Y:S01]  /*2aa0*/  @!P4 FMUL R46, R46, R46 ;  /* 0x0000002e2e2ec220 */ /* 0x004fe20000400000 */
[----:B------:R-:W-:Y:S01]  /*2ab0*/  FSETP.GEU.AND P4, PT, R9, -126, PT ;  /* 0xc2fc00000900780b */ /* 0x000fe20003f8e000 */
[----:B------:R-:W-:Y:S01]  /*2ac0*/  IMAD.U32 R99, R99, 0x10000, RZ ;  /* 0x0001000063637824 */ /* 0x000fe200078e00ff */
[----:B------:R2:W3:Y:S01]  /*2ad0*/  MUFU.EX2 R54, R7 ;  /* 0x0000000700367308 */ /* 0x0004e20000000800 */
[----:B------:R-:W-:-:S02]  /*2ae0*/  LOP3.LUT R84, R84, 0xff, RZ, 0xc0, !PT ;  /* 0x000000ff54547812 */ /* 0x000fc400078ec0ff */
[----:B------:R-:W-:Y:S02]  /*2af0*/  F2FP.SATFINITE.E4M3.F32.PACK_AB_MERGE_C R104, R103, R46, RZ ;  /* 0x0000002e6768723e */ /* 0x000fe400048070ff */
[----:B------:R-:W-:-:S03]  /*2b00*/  LOP3.LUT R11, R11, 0xffff, RZ, 0xc0, !PT ;  /* 0x0000ffff0b0b7812 */ /* 0x000fc600078ec0ff */
[----:B------:R-:W4:Y:S01]  /*2b10*/  MUFU.EX2 R96, R51 ;  /* 0x0000003300607308 */ /* 0x000f220000000800 */
[----:B-1----:R-:W-:Y:S01]  /*2b20*/  @!P1 FMUL R94, R94, R94 ;  /* 0x0000005e5e5e9220 */ /* 0x002fe20000400000 */
[----:B--2---:R-:W-:Y:S02]  /*2b30*/  IMAD.U32 R7, RZ, RZ, UR5 ;  /* 0x00000005ff077e24 */ /* 0x004fe4000f8e00ff */
[----:B------:R-:W-:Y:S01]  /*2b40*/  @!P4 FMUL R9, R9, 0.5 ;  /* 0x3f0000000909c820 */ /* 0x000fe20000400000 */
[----:B------:R-:W-:Y:S01]  /*2b50*/  IMAD.U32 R104, R104, 0x10000, RZ ;  /* 0x0001000068687824 */ /* 0x000fe200078e00ff */
[----:B------:R1:W-:Y:S02]  /*2b60*/  SYNCS.ARRIVE.TRANS64.A1T0 RZ, [R7+UR38], RZ ;  /* 0x000000ff07ff79a7 */ /* 0x0003e40008100026 */
[----:B------:R-:W2:Y:S01]  /*2b70*/  MUFU.EX2 R92, R43 ;  /* 0x0000002b005c7308 */ /* 0x000ea20000000800 */
[----:B---3--:R-:W-:Y:S01]  /*2b80*/  @!P6 FMUL R54, R54, R54 ;  /* 0x000000363636e220 */ /* 0x008fe20000400000 */
[----:B-1----:R-:W-:-:S06]  /*2b90*/  F2FP.SATFINITE.E4M3.F32.PACK_AB_MERGE_C R7, R103, R88, RZ ;  /* 0x000000586707723e */ /* 0x002fcc00048070ff */
[----:B------:R1:W3:Y:S01]  /*2ba0*/  MUFU.EX2 R50, R3 ;  /* 0x0000000300327308 */ /* 0x0002e20000000800 */
[----:B----4-:R-:W-:Y:S01]  /*2bb0*/  @!P5 FMUL R96, R96, R96 ;  /* 0x000000606060d220 */ /* 0x010fe20000400000 */
[----:B------:R-:W-:-:S04]  /*2bc0*/  LOP3.LUT R7, R7, 0xffff, RZ, 0xc0, !PT ;  /* 0x0000ffff07077812 */ /* 0x000fc800078ec0ff */
[----:B------:R-:W-:Y:S02]  /*2bd0*/  F2FP.SATFINITE.E4M3.F32.PACK_AB_MERGE_C R12, R103, R96, RZ ;  /* 0x00000060670c723e */ /* 0x000fe400048070ff */
[----:B------:R-:W-:Y:S01]  /*2be0*/  SHF.L.U32 R7, R7, 0x18, RZ ;  /* 0x0000001807077819 */ /* 0x000fe200000006ff */
[--C-:B-1----:R-:W-:Y:S01]  /*2bf0*/  FFMA R3, R58, UR7, -R5.reuse ;  /* 0x000000073a037c23 */ /* 0x102fe20008000805 */
[----:B------:R-:W-:Y:S01]  /*2c00*/  ULDC UR7, c[0x0][0x604] ;  /* 0x0001810000077ab9 */ /* 0x000fe20000000800 */
[----:B--2---:R-:W-:Y:S01]  /*2c10*/  @!P3 FMUL R92, R92, R92 ;  /* 0x0000005c5c5cb220 */ /* 0x004fe20000400000 */
[--C-:B------:R-:W-:Y:S01]  /*2c20*/  FFMA R59, R59, UR7, -R5.reuse ;  /* 0x000000073b3b7c23 */ /* 0x100fe20008000805 */
[----:B------:R-:W-:Y:S01]  /*2c30*/  ULDC UR7, c[0x0][0x604] ;  /* 0x0001810000077ab9 */ /* 0x000fe20000000800 */
[----:B------:R-:W-:Y:S01]  /*2c40*/  FSETP.GEU.AND P3, PT, R55, -126, PT ;  /* 0xc2fc00003700780b */ /* 0x000fe20003f6e000 */
[--C-:B------:R-:W-:Y:S01]  /*2c50*/  FFMA R62, R62, UR7, -R5.reuse ;  /* 0x000000073e3e7c23 */ /* 0x100fe20008000805 */
[----:B------:R-:W-:Y:S01]  /*2c60*/  ULDC UR7, c[0x0][0x604] ;  /* 0x0001810000077ab9 */ /* 0x000fe20000000800 */
[----:B------:R-:W-:Y:S01]  /*2c70*/  FSETP.GEU.AND P1, PT, R59, -126, PT ;  /* 0xc2fc00003b00780b */ /* 0x000fe20003f2e000 */
[--C-:B------:R-:W-:Y:S01]  /*2c80*/  FFMA R63, R63, UR7, -R5.reuse ;  /* 0x000000073f3f7c23 */ /* 0x100fe20008000805 */
[----:B---3--:R-:W-:Y:S01]  /*2c90*/  @!P2 FMUL R50, R50, R50 ;  /* 0x000000323232a220 */ /* 0x008fe20000400000 */
[----:B------:R-:W-:Y:S01]  /*2ca0*/  FSETP.GEU.AND P6, PT, R62, -126, PT ;  /* 0xc2fc00003e00780b */ /* 0x000fe20003fce000 */
[----:B------:R-:W1:Y:S01]  /*2cb0*/  MUFU.EX2 R58, R9 ;  /* 0x00000009003a7308 */ /* 0x000e620000000800 */
[----:B------:R-:W-:Y:S01]  /*2cc0*/  FSETP.GEU.AND P2, PT, R3, -126, PT ;  /* 0xc2fc00000300780b */ /* 0x000fe20003f4e000 */
[----:B------:R-:W-:Y:S01]  /*2cd0*/  ULDC UR7, c[0x0][0x604] ;  /* 0x0001810000077ab9 */ /* 0x000fe20000000800 */
[----:B------:R-:W-:Y:S01]  /*2ce0*/  FSETP.GEU.AND P5, PT, R63, -126, PT ;  /* 0xc2fc00003f00780b */ /* 0x000fe20003fae000 */
[--C-:B------:R-:W-:Y:S01]  /*2cf0*/  FFMA R66, R66, UR7, -R5.reuse ;  /* 0x0000000742427c23 */ /* 0x100fe20008000805 */
[----:B------:R-:W-:Y:S01]  /*2d00*/  ULDC UR7, c[0x0][0x604] ;  /* 0x0001810000077ab9 */ /* 0x000fe20000000800 */
[----:B------:R-:W-:Y:S01]  /*2d10*/  @!P3 FMUL R55, R55, 0.5 ;  /* 0x3f0000003737b820 */ /* 0x000fe20000400000 */
[--C-:B------:R-:W-:Y:S01]  /*2d20*/  FFMA R67, R67, UR7, -R5.reuse ;  /* 0x0000000743437c23 */ /* 0x100fe20008000805 */
[----:B------:R-:W-:Y:S01]  /*2d30*/  ULDC UR7, c[0x0][0x604] ;  /* 0x0001810000077ab9 */ /* 0x000fe20000000800 */
[----:B------:R-:W-:Y:S01]  /*2d40*/  @!P1 FMUL R59, R59, 0.5 ;  /* 0x3f0000003b3b9820 */ /* 0x000fe20000400000 */
[----:B------:R-:W2:Y:S01]  /*2d50*/  MUFU.EX2 R98, R55 ;  /* 0x0000003700627308 */ /* 0x000ea20000000800 */
[--C-:B------:R-:W-:Y:S01]  /*2d60*/  FFMA R70, R70, UR7, -R5.reuse ;  /* 0x0000000746467c23 */ /* 0x100fe20008000805 */
[----:B------:R-:W-:Y:S01]  /*2d70*/  @!P6 FMUL R62, R62, 0.5 ;  /* 0x3f0000003e3ee820 */ /* 0x000fe20000400000 */
[----:B------:R-:W-:Y:S01]  /*2d80*/  ULDC UR7, c[0x0][0x604] ;  /* 0x0001810000077ab9 */ /* 0x000fe20000000800 */
[----:B------:R-:W-:Y:S01]  /*2d90*/  @!P2 FMUL R3, R3, 0.5 ;  /* 0x3f0000000303a820 */ /* 0x000fe20000400000 */
[--C-:B------:R-:W-:Y:S01]  /*2da0*/  FFMA R71, R71, UR7, -R5.reuse ;  /* 0x0000000747477c23 */ /* 0x100fe20008000805 */
[----:B------:R-:W-:Y:S01]  /*2db0*/  @!P5 FMUL R63, R63, 0.5 ;  /* 0x3f0000003f3fd820 */ /* 0x000fe20000400000 */
[----:B-1----:R-:W-:Y:S01]  /*2dc0*/  @!P4 FMUL R58, R58, R58 ;  /* 0x0000003a3a3ac220 */ /* 0x002fe20000400000 */
[----:B------:R-:W1:Y:S01]  /*2dd0*/  MUFU.EX2 R59, R59 ;  /* 0x0000003b003b7308 */ /* 0x000e620000000800 */
[----:B------:R-:W-:Y:S01]  /*2de0*/  FSETP.GEU.AND P4, PT, R66, -126, PT ;  /* 0xc2fc00004200780b */ /* 0x000fe20003f8e000 */
[----:B------:R-:W-:Y:S01]  /*2df0*/  ULDC UR7, c[0x0][0x604] ;  /* 0x0001810000077ab9 */ /* 0x000fe20000000800 */
[C---:B------:R-:W-:Y:S01]  /*2e00*/  F2FP.SATFINITE.E4M3.F32.PACK_AB_MERGE_C R106, R103.reuse, R50, RZ ;  /* 0x00000032676a723e */ /* 0x040fe200048070ff */
[--C-:B------:R-:W-:Y:S01]  /*2e10*/  FFMA R74, R74, UR7, -R5.reuse ;  /* 0x000000074a4a7c23 */ /* 0x100fe20008000805 */
[----:B------:R-:W-:Y:S01]  /*2e20*/  ULDC UR7, c[0x0][0x604] ;  /* 0x0001810000077ab9 */ /* 0x000fe20000000800 */
[----:B------:R-:W-:Y:S01]  /*2e30*/  F2FP.SATFINITE.E4M3.F32.PACK_AB_MERGE_C R9, R103, R94, RZ ;  /* 0x0000005e6709723e */ /* 0x000fe200048070ff */
[--C-:B------:R-:W-:Y:S01]  /*2e40*/  FFMA R78, R78, UR7, -R5.reuse ;  /* 0x000000074e4e7c23 */ /* 0x100fe20008000805 */
[----:B------:R-:W3:Y:S01]  /*2e50*/  MUFU.EX2 R62, R62 ;  /* 0x0000003e003e7308 */ /* 0x000ee20000000800 */
[----:B--2---:R-:W-:Y:S01]  /*2e60*/  @!P3 FMUL R98, R98, R98 ;  /* 0x000000626262b220 */ /* 0x004fe20000400000 */
[----:B------:R-:W-:Y:S01]  /*2e70*/  FSETP.GEU.AND P3, PT, R67, -126, PT ;  /* 0xc2fc00004300780b */ /* 0x000fe20003f6e000 */
[----:B------:R-:W-:Y:S01]  /*2e80*/  ULDC UR7, c[0x0][0x604] ;  /* 0x0001810000077ab9 */ /* 0x000fe20000000800 */
[----:B------:R-:W-:Y:S01]  /*2e90*/  LOP3.LUT R9, R9, 0xffff, RZ, 0xc0, !PT ;  /* 0x0000ffff09097812 */ /* 0x000fe200078ec0ff */
[--C-:B------:R-:W-:Y:S01]  /*2ea0*/  FFMA R79, R79, UR7, -R5.reuse ;  /* 0x000000074f4f7c23 */ /* 0x100fe20008000805 */
[----:B------:R-:W-:Y:S01]  /*2eb0*/  @!P4 FMUL R66, R66, 0.5 ;  /* 0x3f0000004242c820 */ /* 0x000fe20000400000 */
[----:B------:R-:W-:Y:S01]  /*2ec0*/  ULDC UR7, c[0x0][0x604] ;  /* 0x0001810000077ab9 */ /* 0x000fe20000000800 */
[----:B------:R-:W2:Y:S01]  /*2ed0*/  MUFU.EX2 R63, R63 ;  /* 0x0000003f003f7308 */ /* 0x000ea20000000800 */
[----:B-1----:R-:W-:Y:S01]  /*2ee0*/  @!P1 FMUL R59, R59, R59 ;  /* 0x0000003b3b3b9220 */ /* 0x002fe20000400000 */
[----:B------:R-:W-:Y:S01]  /*2ef0*/  FSETP.GEU.AND P1, PT, R71, -126, PT ;  /* 0xc2fc00004700780b */ /* 0x000fe20003f2e000 */
[----:B------:R-:W-:Y:S01]  /*2f00*/  FFMA R82, R82, UR7, -R5 ;  /* 0x0000000752527c23 */ /* 0x000fe20008000805 */
[----:B------:R-:W-:Y:S01]  /*2f10*/  ULDC UR7, c[0x0][0x604] ;  /* 0x0001810000077ab9 */ /* 0x000fe20000000800 */
[----:B------:R-:W-:Y:S01]  /*2f20*/  FADD R43, R6, R59 ;  /* 0x0000003b062b7221 */ /* 0x000fe20000000000 */
[--C-:B------:R-:W-:Y:S01]  /*2f30*/  FFMA R83, R83, UR7, -R5.reuse ;  /* 0x0000000753537c23 */ /* 0x100fe20008000805 */
[----:B------:R-:W-:Y:S01]  /*2f40*/  @!P3 FMUL R67, R67, 0.5 ;  /* 0x3f0000004343b820 */ /* 0x000fe20000400000 */
[----:B------:R1:W4:Y:S01]  /*2f50*/  MUFU.EX2 R17, R3 ;  /* 0x0000000300117308 */ /* 0x0003220000000800 */
[----:B---3--:R-:W-:Y:S01]  /*2f60*/  @!P6 FMUL R62, R62, R62 ;  /* 0x0000003e3e3ee220 */ /* 0x008fe20000400000 */
[----:B------:R-:W-:Y:S01]  /*2f70*/  FSETP.GEU.AND P6, PT, R74, -126, PT ;  /* 0xc2fc00004a00780b */ /* 0x000fe20003fce000 */
[----:B------:R-:W-:Y:S01]  /*2f80*/  ULDC UR7, c[0x0][0x604] ;  /* 0x0001810000077ab9 */ /* 0x000fe20000000800 */
[----:B------:R-:W-:Y:S01]  /*2f90*/  F2FP.SATFINITE.E4M3.F32.PACK_AB_MERGE_C R15, R103, R98, RZ ;  /* 0x00000062670f723e */ /* 0x000fe200048070ff */
[----:B------:R-:W-:Y:S01]  /*2fa0*/  FFMA R5, R87, UR7, -R5 ;  /* 0x0000000757057c23 */ /* 0x000fe20008000805 */
[----:B------:R-:W-:Y:S01]  /*2fb0*/  FADD R45, R30, R62 ;  /* 0x0000003e1e2d7221 */ /* 0x000fe20000000000 */
[----:B------:R-:W-:Y:S01]  /*2fc0*/  @!P1 FMUL R71, R71, 0.5 ;  /* 0x3f00000047479820 */ /* 0x000fe20000400000 */
[----:B------:R-:W3:Y:S01]  /*2fd0*/  MUFU.EX2 R66, R66 ;  /* 0x0000004200427308 */ /* 0x000ee20000000800 */
[----:B--2---:R-:W-:Y:S01]  /*2fe0*/  @!P5 FMUL R63, R63, R63 ;  /* 0x0000003f3f3fd220 */ /* 0x004fe20000400000 */
[----:B------:R-:W-:Y:S01]  /*2ff0*/  FSETP.GEU.AND P5, PT, R75, -126, PT ;  /* 0xc2fc00004b00780b */ /* 0x000fe20003fae000 */
[----:B------:R-:W-:Y:S01]  /*3000*/  FADD R30, R36, R68 ;  /* 0x00000044241e7221 */ /* 0x000fe20000000000 */
[----:B-1----:R-:W-:Y:S01]  /*3010*/  LOP3.LUT R3, R0, 0x3, RZ, 0xc0, !PT ;  /* 0x0000000300037812 */ /* 0x002fe200078ec0ff */
[----:B------:R-:W-:Y:S01]  /*3020*/  FADD R47, R34, R63 ;  /* 0x0000003f222f7221 */ /* 0x000fe20000000000 */
[----:B------:R-:W-:Y:S01]  /*3030*/  F2FP.SATFINITE.E4M3.F32.PACK_AB_MERGE_C R87, R103, R26, RZ ;  /* 0x0000001a6757723e */ /* 0x000fe200048070ff */
[----:B------:R-:W-:Y:S01]  /*3040*/  @!P6 FMUL R74, R74, 0.5 ;  /* 0x3f0000004a4ae820 */ /* 0x000fe20000400000 */
[----:B------:R-:W1:Y:S01]  /*3050*/  MUFU.EX2 R71, R71 ;  /* 0x0000004700477308 */ /* 0x000e620000000800 */
[----:B----4-:R-:W-:Y:S01]  /*3060*/  @!P2 FMUL R17, R17, R17 ;  /* 0x000000111111a220 */ /* 0x010fe20000400000 */
[----:B------:R-:W-:Y:S01]  /*3070*/  FSETP.GEU.AND P2, PT, R70, -126, PT ;  /* 0xc2fc00004600780b */ /* 0x000fe20003f4e000 */
[----:B------:R-:W-:Y:S01]  /*3080*/  FADD R39, R30, R39 ;  /* 0x000000271e277221 */ /* 0x000fe20000000000 */
[----:B------:R-:W-:Y:S01]  /*3090*/  IADD3 R3, R3, -0x1, RZ ;  /* 0xffffffff03037810 */ /* 0x000fe20007ffe0ff */
[----:B------:R-:W-:Y:S01]  /*30a0*/  FADD R41, R26, R17 ;  /* 0x000000111a297221 */ /* 0x000fe20000000000 */
[----:B------:R-:W-:Y:S01]  /*30b0*/  FADD R26, R28, R60 ;  /* 0x0000003c1c1a7221 */ /* 0x000fe20000000000 */
[----:B------:R-:W-:Y:S01]  /*30c0*/  @!P5 FMUL R75, R75, 0.5 ;  /* 0x3f0000004b4bd820 */ /* 0x000fe20000400000 */
[----:B------:R-:W2:Y:S01]  /*30d0*/  MUFU.EX2 R74, R74 ;  /* 0x0000004a004a7308 */ /* 0x000ea20000000800 */
[----:B---3--:R-:W-:Y:S01]  /*30e0*/  @!P4 FMUL R66, R66, R66 ;  /* 0x000000424242c220 */ /* 0x008fe20000400000 */
[----:B------:R-:W-:Y:S01]  /*30f0*/  FSETP.GEU.AND P4, PT, R78, -126, PT ;  /* 0xc2fc00004e00780b */ /* 0x000fe20003f8e000 */
[----:B------:R-:W-:Y:S01]  /*3100*/  FADD R28, R32, R64 ;  /* 0x00000040201c7221 */ /* 0x000fe20000000000 */
[----:B------:R-:W-:Y:S01]  /*3110*/  FADD R32, R40, R72 ;  /* 0x0000004828207221 */ /* 0x000fe20000000000 */
[----:B------:R-:W-:Y:S01]  /*3120*/  FADD R49, R38, R66 ;  /* 0x0000004226317221 */ /* 0x000fe20000000000 */
[----:B------:R-:W-:Y:S01]  /*3130*/  LOP3.LUT R30, R91, 0xffff, RZ, 0xc0, !PT ;  /* 0x0000ffff5b1e7812 */ /* 0x000fe200078ec0ff */
[----:B------:R-:W-:Y:S01]  /*3140*/  @!P2 FMUL R70, R70, 0.5 ;  /* 0x3f0000004646a820 */ /* 0x000fe20000400000 */
[----:B------:R-:W3:Y:S01]  /*3150*/  MUFU.EX2 R67, R67 ;  /* 0x0000004300437308 */ /* 0x000ee20000000800 */
[----:B-1----:R-:W-:Y:S01]  /*3160*/  @!P1 FMUL R71, R71, R71 ;  /* 0x0000004747479220 */ /* 0x002fe20000400000 */
[----:B------:R-:W-:Y:S01]  /*3170*/  FSETP.GEU.AND P1, PT, R83, -126, PT ;  /* 0xc2fc00005300780b */ /* 0x000fe20003f2e000 */
[----:B------:R-:W-:Y:S01]  /*3180*/  FADD R25, R25, R32 ;  /* 0x0000002019197221 */ /* 0x000fe20000000000 */
[----:B------:R-:W-:Y:S01]  /*3190*/  PRMT R30, R30, 0x7604, R89 ;  /* 0x000076041e1e7816 */ /* 0x000fe20000000059 */
[----:B------:R-:W-:Y:S01]  /*31a0*/  FADD R26, R26, R35 ;  /* 0x000000231a1a7221 */ /* 0x000fe20000000000 */
[----:B------:R-:W-:Y:S01]  /*31b0*/  F2FP.SATFINITE.E4M3.F32.PACK_AB_MERGE_C R60, R103, R60, RZ ;  /* 0x0000003c673c723e */ /* 0x000fe200048070ff */
[----:B------:R-:W-:Y:S01]  /*31c0*/  @!P4 FMUL R78, R78, 0.5 ;  /* 0x3f0000004e4ec820 */ /* 0x000fe20000400000 */
[----:B------:R-:W1:Y:S01]  /*31d0*/  MUFU.EX2 R75, R75 ;  /* 0x0000004b004b7308 */ /* 0x000e620000000800 */
[----:B--2---:R-:W-:Y:S01]  /*31e0*/  @!P6 FMUL R74, R74, R74 ;  /* 0x0000004a4a4ae220 */ /* 0x004fe20000400000 */
[----:B------:R-:W-:Y:S01]  /*31f0*/  FSETP.GEU.AND P6, PT, R86, -126, PT ;  /* 0xc2fc00005600780b */ /* 0x000fe20003fce000 */
[----:B------:R-:W-:Y:S01]  /*3200*/  FADD R39, R26, R39 ;  /* 0x000000271a277221 */ /* 0x000fe20000000000 */
[----:B------:R-:W-:Y:S01]  /*3210*/  LOP3.LUT R30, R30, 0xff0000, R93, 0xf8, !PT ;  /* 0x00ff00001e1e7812 */ /* 0x000fe200078ef85d */
[----:B------:R-:W-:Y:S01]  /*3220*/  FADD R28, R28, R37 ;  /* 0x000000251c1c7221 */ /* 0x000fe20000000000 */
[----:B------:R-:W-:Y:S01]  /*3230*/  LOP3.LUT R32, R97, 0xffff, RZ, 0xc0, !PT ;  /* 0x0000ffff61207812 */ /* 0x000fe200078ec0ff */
[----:B------:R-:W-:Y:S01]  /*3240*/  @!P1 FMUL R83, R83, 0.5 ;  /* 0x3f00000053539820 */ /* 0x000fe20000400000 */
[----:B------:R-:W2:Y:S01]  /*3250*/  MUFU.EX2 R70, R70 ;  /* 0x0000004600467308 */ /* 0x000ea20000000800 */
[----:B---3--:R-:W-:Y:S01]  /*3260*/  @!P3 FMUL R67, R67, R67 ;  /* 0x000000434343b220 */ /* 0x008fe20000400000 */
[----:B------:R-:W-:Y:S01]  /*3270*/  FSETP.GEU.AND P3, PT, R79, -126, PT ;  /* 0xc2fc00004f00780b */ /* 0x000fe20003f6e000 */
[----:B------:R-:W-:Y:S01]  /*3280*/  FADD R28, R25, R28 ;  /* 0x0000001c191c7221 */ /* 0x000fe20000000000 */
[C---:B------:R-:W-:Y:S01]  /*3290*/  F2FP.SATFINITE.E4M3.F32.PACK_AB_MERGE_C R62, R103.reuse, R62, RZ ;  /* 0x0000003e673e723e */ /* 0x040fe200048070ff */
[----:B------:R-:W-:Y:S01]  /*32a0*/  FADD R38, R88, R67 ;  /* 0x0000004358267221 */ /* 0x000fe20000000000 */
[----:B------:R-:W-:Y:S01]  /*32b0*/  F2FP.SATFINITE.E4M3.F32.PACK_AB_MERGE_C R88, R103, R36, RZ ;  /* 0x000000246758723e */ /* 0x000fe200048070ff */
[----:B------:R-:W-:Y:S01]  /*32c0*/  @!P6 FMUL R86, R86, 0.5 ;  /* 0x3f0000005656e820 */ /* 0x000fe20000400000 */
[----:B------:R-:W3:Y:S01]  /*32d0*/  MUFU.EX2 R78, R78 ;  /* 0x0000004e004e7308 */ /* 0x000ee20000000800 */
[----:B-1----:R-:W-:Y:S01]  /*32e0*/  @!P5 FMUL R75, R75, R75 ;  /* 0x0000004b4b4bd220 */ /* 0x002fe20000400000 */
[----:B------:R-:W-:Y:S01]  /*32f0*/  FSETP.GEU.AND P5, PT, R5, -126, PT ;  /* 0xc2fc00000500780b */ /* 0x000fe20003fae000 */
[----:B------:R-:W-:Y:S01]  /*3300*/  FADD R28, R28, R39 ;  /* 0x000000271c1c7221 */ /* 0x000fe20000000000 */
[----:B------:R-:W-:Y:S01]  /*3310*/  LOP3.LUT R60, R60, 0xff, RZ, 0xc0, !PT ;  /* 0x000000ff3c3c7812 */ /* 0x000fe200078ec0ff */
[----:B------:R-:W-:Y:S01]  /*3320*/  IMAD.SHL.U32 R0, R0, 0x4, RZ ;  /* 0x0000000400007824 */ /* 0x000fe200078e00ff */
[----:B------:R-:W-:Y:S01]  /*3330*/  PRMT R32, R32, 0x7604, R95 ;  /* 0x0000760420207816 */ /* 0x000fe2000000005f */
[----:B------:R-:W-:Y:S01]  /*3340*/  @!P3 FMUL R79, R79, 0.5 ;  /* 0x3f0000004f4fb820 */ /* 0x000fe20000400000 */
[----:B------:R-:W1:Y:S01]  /*3350*/  MUFU.EX2 R19, R83 ;  /* 0x0000005300137308 */ /* 0x000e620000000800 */
[----:B--2---:R-:W-:Y:S01]  /*3360*/  @!P2 FMUL R70, R70, R70 ;  /* 0x000000464646a220 */ /* 0x004fe20000400000 */
[----:B------:R-:W-:-:S02]  /*3370*/  FSETP.GEU.AND P2, PT, R82, -126, PT ;  /* 0xc2fc00005200780b */ /* 0x000fc40003f4e000 */
[----:B------:R-:W-:Y:S01]  /*3380*/  LOP3.LUT R26, R85, 0xffff, RZ, 0xc0, !PT ;  /* 0x0000ffff551a7812 */ /* 0x000fe200078ec0ff */
[----:B------:R-:W-:Y:S01]  /*3390*/  FADD R36, R42, R70 ;  /* 0x000000462a247221 */ /* 0x000fe20000000000 */
[----:B------:R-:W-:Y:S01]  /*33a0*/  FADD R42, R90, R71 ;  /* 0x000000475a2a7221 */ /* 0x000fe20000000000 */
[----:B------:R-:W-:Y:S01]  /*33b0*/  @!P5 FMUL R5, R5, 0.5 ;  /* 0x3f0000000505d820 */ /* 0x000fe20000400000 */
[----:B------:R-:W2:Y:S01]  /*33c0*/  MUFU.EX2 R86, R86 ;  /* 0x0000005600567308 */ /* 0x000ea20000000800 */
[----:B---3--:R-:W-:Y:S01]  /*33d0*/  @!P4 FMUL R78, R78, R78 ;  /* 0x0000004e4e4ec220 */ /* 0x008fe20000400000 */
[----:B------:R-:W-:Y:S02]  /*33e0*/  ISETP.GT.U32.AND P4, PT, R3, 0x1, PT ;  /* 0x000000010300780c */ /* 0x000fe40003f84070 */
[C---:B------:R-:W-:Y:S01]  /*33f0*/  F2FP.SATFINITE.E4M3.F32.PACK_AB_MERGE_C R90, R103.reuse, R40, RZ ;  /* 0x00000028675a723e */ /* 0x040fe200048070ff */
[----:B------:R-:W-:Y:S01]  /*3400*/  FADD R40, R46, R74 ;  /* 0x0000004a2e287221 */ /* 0x000fe20000000000 */
[C---:B------:R-:W-:Y:S01]  /*3410*/  F2FP.SATFINITE.E4M3.F32.PACK_AB_MERGE_C R3, R103.reuse, R6, RZ ;  /* 0x000000066703723e */ /* 0x040fe200048070ff */
[----:B------:R-:W-:Y:S01]  /*3420*/  @!P2 FMUL R82, R82, 0.5 ;  /* 0x3f0000005252a820 */ /* 0x000fe20000400000 */
[----:B------:R3:W4:Y:S01]  /*3430*/  MUFU.EX2 R23, R5 ;  /* 0x0000000500177308 */ /* 0x0007220000000800 */
[----:B------:R-:W-:Y:S01]  /*3440*/  FADD R46, R92, R75 ;  /* 0x0000004b5c2e7221 */ /* 0x000fe20000000000 */
[----:B------:R-:W-:Y:S01]  /*3450*/  F2FP.SATFINITE.E4M3.F32.PACK_AB_MERGE_C R6, R103, R92, RZ ;  /* 0x0000005c6706723e */ /* 0x000fe200048070ff */
[----:B-1----:R-:W-:Y:S01]  /*3460*/  @!P1 FMUL R19, R19, R19 ;  /* 0x0000001313139220 */ /* 0x002fe20000400000 */
[C---:B------:R-:W-:Y:S01]  /*3470*/  F2FP.SATFINITE.E4M3.F32.PACK_AB_MERGE_C R92, R103.reuse, R44, RZ ;  /* 0x0000002c675c723e */ /* 0x040fe200048070ff */
[----:B------:R-:W-:Y:S01]  /*3480*/  FADD R44, R50, R78 ;  /* 0x0000004e322c7221 */ /* 0x000fe20000000000 */
[C---:B------:R-:W-:Y:S01]  /*3490*/  F2FP.SATFINITE.E4M3.F32.PACK_AB_MERGE_C R83, R103.reuse, R24, RZ ;  /* 0x000000186753723e */ /* 0x040fe200048070ff */
[----:B------:R-:W-:Y:S01]  /*34a0*/  FADD R51, R96, R19 ;  /* 0x0000001360337221 */ /* 0x000fe20000000000 */
[----:B------:R-:W1:Y:S01]  /*34b0*/  MUFU.EX2 R79, R79 ;  /* 0x0000004f004f7308 */ /* 0x000e620000000800 */
[C---:B---3--:R-:W-:Y:S01]  /*34c0*/  F2FP.SATFINITE.E4M3.F32.PACK_AB_MERGE_C R5, R103.reuse, R34, RZ ;  /* 0x000000226705723e */ /* 0x048fe200048070ff */
[----:B------:R-:W-:Y:S01]  /*34d0*/  FADD R34, R20, R77 ;  /* 0x0000004d14227221 */ /* 0x000fe20000000000 */
[----:B------:R-:W-:Y:S01]  /*34e0*/  FADD R20, R22, R81 ;  /* 0x0000005116147221 */ /* 0x000fe20000000000 */
[----:B------:R-:W-:Y:S01]  /*34f0*/  FADD R22, R56, R21 ;  /* 0x0000001538167221 */ /* 0x000fe20000000000 */
[----:B------:R-:W-:Y:S01]  /*3500*/  F2FP.SATFINITE.E4M3.F32.PACK_AB_MERGE_C R56, R103, R56, RZ ;  /* 0x000000386738723e */ /* 0x000fe200048070ff */
[----:B--2---:R-:W-:Y:S01]  /*3510*/  @!P6 FMUL R86, R86, R86 ;  /* 0x000000565656e220 */ /* 0x004fe20000400000 */
[----:B------:R-:W-:Y:S01]  /*3520*/  LOP3.LUT R5, R5, 0xffff, RZ, 0xc0, !PT ;  /* 0x0000ffff05057812 */ /* 0x000fe200078ec0ff */
[----:B------:R-:W2:Y:S01]  /*3530*/  MUFU.EX2 R82, R82 ;  /* 0x0000005200527308 */ /* 0x000ea20000000800 */
[----:B------:R-:W-:Y:S01]  /*3540*/  FADD R22, R31, R22 ;  /* 0x000000161f167221 */ /* 0x000fe20000000000 */
[----:B------:R-:W-:Y:S01]  /*3550*/  LOP3.LUT R31, R56, 0xffff, RZ, 0xc0, !PT ;  /* 0x0000ffff381f7812 */ /* 0x000fe200078ec0ff */
[----:B------:R-:W-:Y:S01]  /*3560*/  FADD R24, R10, R57 ;  /* 0x000000390a187221 */ /* 0x000fe20000000000 */
[----:B------:R-:W-:Y:S01]  /*3570*/  LOP3.LUT R92, R92, 0xff, RZ, 0xc0, !PT ;  /* 0x000000ff5c5c7812 */ /* 0x000fe200078ec0ff */
[----:B------:R-:W-:Y:S01]  /*3580*/  IMAD.SHL.U32 R5, R5, 0x1000000, RZ ;  /* 0x0100000005057824 */ /* 0x000fe200078e00ff */
[----:B------:R-:W-:Y:S01]  /*3590*/  PRMT R52, R31, 0x7604, R52 ;  /* 0x000076041f347816 */ /* 0x000fe20000000034 */
[----:B------:R-:W-:Y:S01]  /*35a0*/  IMAD.U32 R31, R106, 0x10000, RZ ;  /* 0x000100006a1f7824 */ /* 0x000fe200078e00ff */
[----:B------:R-:W-:Y:S01]  /*35b0*/  F2FP.SATFINITE.E4M3.F32.PACK_AB_MERGE_C R96, R103, R13, RZ ;  /* 0x0000000d6760723e */ /* 0x000fe200048070ff */
[----:B----4-:R-:W-:Y:S01]  /*35c0*/  @!P5 FMUL R23, R23, R23 ;  /* 0x000000171717d220 */ /* 0x010fe20000400000 */
[----:B------:R-:W-:Y:S01]  /*35d0*/  F2FP.SATFINITE.E4M3.F32.PACK_AB_MERGE_C R13, R103, R63, RZ ;  /* 0x0000003f670d723e */ /* 0x000fe200048070ff */
[----:B-1----:R-:W-:Y:S01]  /*35e0*/  @!P3 FMUL R79, R79, R79 ;  /* 0x0000004f4f4fb220 */ /* 0x002fe20000400000 */
[----:B------:R-:W-:Y:S01]  /*35f0*/  PRMT R92, R105, 0x7604, R92 ;  /* 0x00007604695c7816 */ /* 0x000fe2000000005c */
[----:B------:R-:W-:Y:S01]  /*3600*/  FADD R53, R58, R86 ;  /* 0x000000563a357221 */ /* 0x000fe20000000000 */
[----:B------:R-:W-:Y:S01]  /*3610*/  LOP3.LUT R30, R30, R5, RZ, 0xfc, !PT ;  /* 0x000000051e1e7212 */ /* 0x000fe200078efcff */
[----:B------:R-:W-:Y:S01]  /*3620*/  FADD R24, R24, R33 ;  /* 0x0000002118187221 */ /* 0x000fe20000000000 */
[----:B------:R-:W-:Y:S01]  /*3630*/  F2FP.SATFINITE.E4M3.F32.PACK_AB_MERGE_C R58, R103, R58, RZ ;  /* 0x0000003a673a723e */ /* 0x000fe200048070ff */
[----:B--2---:R-:W-:Y:S01]  /*3640*/  @!P2 FMUL R82, R82, R82 ;  /* 0x000000525252a220 */ /* 0x004fe20000400000 */
[----:B------:R-:W-:Y:S01]  /*3650*/  FADD R29, R29, R20 ;  /* 0x000000141d1d7221 */ /* 0x000fe20000000000 */
[----:B------:R-:W-:Y:S01]  /*3660*/  LOP3.LUT R5, R12, 0xffff, RZ, 0xc0, !PT ;  /* 0x0000ffff0c057812 */ /* 0x000fe200078ec0ff */
[----:B------:R-:W-:Y:S01]  /*3670*/  FADD R55, R98, R23 ;  /* 0x0000001762377221 */ /* 0x000fe20000000000 */
[----:B------:R-:W-:Y:S01]  /*3680*/  F2FP.SATFINITE.E4M3.F32.PACK_AB_MERGE_C R77, R103, R77, RZ ;  /* 0x0000004d674d723e */ /* 0x000fe200048070ff */
[----:B------:R-:W-:Y:S01]  /*3690*/  FADD R50, R94, R79 ;  /* 0x0000004f5e327221 */ /* 0x000fe20000000000 */
[----:B------:R-:W-:Y:S01]  /*36a0*/  LOP3.LUT R83, R83, 0xff, RZ, 0xc0, !PT ;  /* 0x000000ff53537812 */ /* 0x000fe200078ec0ff */
[----:B------:R-:W-:Y:S01]  /*36b0*/  FADD R20, R24, R29 ;  /* 0x0000001d18147221 */ /* 0x000fe20000000000 */
[----:B------:R-:W-:Y:S01]  /*36c0*/  LOP3.LUT R31, R92, 0xff0000, R31, 0xf8, !PT ;  /* 0x00ff00005c1f7812 */ /* 0x000fe200078ef81f */
[----:B------:R-:W-:Y:S01]  /*36d0*/  IMAD.U32 R35, R58, 0x10000, RZ ;  /* 0x000100003a237824 */ /* 0x000fe200078e00ff */
[----:B------:R-:W-:Y:S01]  /*36e0*/  SHF.L.U32 R12, R9, 0x18, RZ ;  /* 0x00000018090c7819 */ /* 0x000fe200000006ff */
[----:B------:R-:W-:Y:S01]  /*36f0*/  FADD R44, R45, R44 ;  /* 0x0000002c2d2c7221 */ /* 0x000fe20000000000 */
[----:B------:R-:W-:Y:S01]  /*3700*/  LOP3.LUT R13, R13, 0xffff, RZ, 0xc0, !PT ;  /* 0x0000ffff0d0d7812 */ /* 0x000fe200078ec0ff */
[----:B------:R-:W-:Y:S01]  /*3710*/  FADD R40, R41, R40 ;  /* 0x0000002829287221 */ /* 0x000fe20000000000 */
[----:B------:R-:W-:Y:S01]  /*3720*/  F2FP.SATFINITE.E4M3.F32.PACK_AB_MERGE_C R98, R103, R17, RZ ;  /* 0x000000116762723e */ /* 0x000fe200048070ff */
[----:B------:R-:W-:Y:S01]  /*3730*/  FADD R47, R47, R50 ;  /* 0x000000322f2f7221 */ /* 0x000fe20000000000 */
[C---:B------:R-:W-:Y:S01]  /*3740*/  F2FP.SATFINITE.E4M3.F32.PACK_AB_MERGE_C R68, R103.reuse, R68, RZ ;  /* 0x000000446744723e */ /* 0x040fe200048070ff */
[----:B------:R-:W-:Y:S01]  /*3750*/  FADD R42, R42, R55 ;  /* 0x000000372a2a7221 */ /* 0x000fe20000000000 */
[C---:B------:R-:W-:Y:S01]  /*3760*/  F2FP.SATFINITE.E4M3.F32.PACK_AB_MERGE_C R94, R103.reuse, R48, RZ ;  /* 0x00000030675e723e */ /* 0x040fe200048070ff */
[----:B------:R-:W-:Y:S01]  /*3770*/  FADD R48, R54, R82 ;  /* 0x0000005236307221 */ /* 0x000fe20000000000 */
[C---:B------:R-:W-:Y:S01]  /*3780*/  F2FP.SATFINITE.E4M3.F32.PACK_AB_MERGE_C R10, R103.reuse, R59, RZ ;  /* 0x0000003b670a723e */ /* 0x040fe200048070ff */
[----:B------:R-:W-:Y:S01]  /*3790*/  IMAD.U32 R98, R98, 0x10000, RZ ;  /* 0x0001000062627824 */ /* 0x000fe200078e00ff */
[----:B------:R-:W-:Y:S01]  /*37a0*/  F2FP.SATFINITE.E4M3.F32.PACK_AB_MERGE_C R78, R103, R78, RZ ;  /* 0x0000004e674e723e */ /* 0x000fe200048070ff */
[----:B------:R-:W-:Y:S01]  /*37b0*/  FADD R24, R47, R42 ;  /* 0x0000002a2f187221 */ /* 0x000fe20000000000 */
[----:B------:R-:W-:Y:S01]  /*37c0*/  F2FP.SATFINITE.E4M3.F32.PACK_AB_MERGE_C R17, R103, R79, RZ ;  /* 0x0000004f6711723e */ /* 0x000fe200048070ff */
[----:B------:R-:W-:Y:S01]  /*37d0*/  FADD R38, R38, R51 ;  /* 0x0000003326267221 */ /* 0x000fe20000000000 */
[----:B------:R-:W-:Y:S01]  /*37e0*/  PRMT R60, R61, 0x7604, R60 ;  /* 0x000076043d3c7816 */ /* 0x000fe2000000003c */
[----:B------:R-:W-:Y:S01]  /*37f0*/  IMAD.U32 R45, R78, 0x10000, RZ ;  /* 0x000100004e2d7824 */ /* 0x000fe200078e00ff */
[----:B------:R-:W-:Y:S01]  /*3800*/  SHF.L.U32 R37, R62, 0x10, RZ ;  /* 0x000000103e257819 */ /* 0x000fe200000006ff */
[----:B------:R-:W-:Y:S01]  /*3810*/  FADD R53, R36, R53 ;  /* 0x0000003524357221 */ /* 0x000fe20000000000 */
[----:B------:R-:W-:Y:S01]  /*3820*/  LOP3.LUT R3, R3, 0xffff, RZ, 0xc0, !PT ;  /* 0x0000ffff03037812 */ /* 0x000fe200078ec0ff */
[----:B------:R-:W-:Y:S01]  /*3830*/  FADD R49, R49, R48 ;  /* 0x0000003031317221 */ /* 0x000fe20000000000 */
[C---:B------:R-:W-:Y:S01]  /*3840*/  F2FP.SATFINITE.E4M3.F32.PACK_AB_MERGE_C R70, R103.reuse, R70, RZ ;  /* 0x000000466746723e */ /* 0x040fe200048070ff */
[----:B------:R-:W-:Y:S01]  /*3850*/  FADD R25, R44, R53 ;  /* 0x000000352c197221 */ /* 0x000fe20000000000 */
[----:B------:R-:W-:Y:S01]  /*3860*/  F2FP.SATFINITE.E4M3.F32.PACK_AB_MERGE_C R59, R103, R21, RZ ;  /* 0x00000015673b723e */ /* 0x000fe200048070ff */
[----:B------:R-:W-:Y:S01]  /*3870*/  FADD R21, R27, R34 ;  /* 0x000000221b157221 */ /* 0x000fe20000000000 */
[----:B------:R-:W-:Y:S01]  /*3880*/  LOP3.LUT R32, R32, 0xff0000, R99, 0xf8, !PT ;  /* 0x00ff000020207812 */ /* 0x000fe200078ef863 */
[----:B------:R-:W-:Y:S01]  /*3890*/  IMAD.SHL.U32 R3, R3, 0x1000000, RZ ;  /* 0x0100000003037824 */ /* 0x000fe200078e00ff */
[----:B------:R-:W-:Y:S01]  /*38a0*/  LOP3.LUT R15, R15, 0xffff, RZ, 0xc0, !PT ;  /* 0x0000ffff0f0f7812 */ /* 0x000fe200078ec0ff */
[----:B------:R-:W-:Y:S01]  /*38b0*/  IMAD.U32 R41, R70, 0x10000, RZ ;  /* 0x0001000046297824 */ /* 0x000fe200078e00ff */
[----:B------:R-:W-:Y:S01]  /*38c0*/  F2FP.SATFINITE.E4M3.F32.PACK_AB_MERGE_C R54, R103, R54, RZ ;  /* 0x000000366736723e */ /* 0x000fe200048070ff */
[----:B------:R-:W-:Y:S01]  /*38d0*/  FADD R21, R21, R22 ;  /* 0x0000001615157221 */ /* 0x000fe20000000000 */
[C---:B------:R-:W-:Y:S01]  /*38e0*/  F2FP.SATFINITE.E4M3.F32.PACK_AB_MERGE_C R57, R103.reuse, R57, RZ ;  /* 0x000000396739723e */ /* 0x040fe200048070ff */
[----:B------:R-:W-:Y:S01]  /*38f0*/  FADD R22, R40, R49 ;  /* 0x0000003128167221 */ /* 0x000fe20000000000 */
[C---:B------:R-:W-:Y:S01]  /*3900*/  F2FP.SATFINITE.E4M3.F32.PACK_AB_MERGE_C R64, R103.reuse, R64, RZ ;  /* 0x000000406740723e */ /* 0x040fe200048070ff */
[----:B------:R-:W-:Y:S01]  /*3910*/  FADD R21, R20, R21 ;  /* 0x0000001514157221 */ /* 0x000fe20000000000 */
[C---:B------:R-:W-:Y:S01]  /*3920*/  F2FP.SATFINITE.E4M3.F32.PACK_AB_MERGE_C R66, R103.reuse, R66, RZ ;  /* 0x000000426742723e */ /* 0x040fe200048070ff */
[----:B------:R-:W-:Y:S01]  /*3930*/  FADD R22, R22, R25 ;  /* 0x0000001916167221 */ /* 0x000fe20000000000 */
[----:B------:R-:W-:-:S02]  /*3940*/  F2FP.SATFINITE.E4M3.F32.PACK_AB_MERGE_C R16, R103, R67, RZ ;  /* 0x000000436710723e */ /* 0x000fc400048070ff */
[C---:B------:R-:W-:Y:S01]  /*3950*/  F2FP.SATFINITE.E4M3.F32.PACK_AB_MERGE_C R18, R103.reuse, R71, RZ ;  /* 0x000000476712723e */ /* 0x040fe200048070ff */
[----:B------:R-:W-:Y:S01]  /*3960*/  IMAD.U32 R39, R66, 0x10000, RZ ;  /* 0x0001000042277824 */ /* 0x000fe200078e00ff */
[C---:B------:R-:W-:Y:S02]  /*3970*/  F2FP.SATFINITE.E4M3.F32.PACK_AB_MERGE_C R72, R103.reuse, R72, RZ ;  /* 0x000000486748723e */ /* 0x040fe400048070ff */
[C---:B------:R-:W-:Y:S02]  /*3980*/  F2FP.SATFINITE.E4M3.F32.PACK_AB_MERGE_C R74, R103.reuse, R74, RZ ;  /* 0x0000004a674a723e */ /* 0x040fe400048070ff */
[C---:B------:R-:W-:Y:S02]  /*3990*/  F2FP.SATFINITE.E4M3.F32.PACK_AB_MERGE_C R14, R103.reuse, R75, RZ ;  /* 0x0000004b670e723e */ /* 0x040fe400048070ff */
[C---:B------:R-:W-:Y:S02]  /*39a0*/  F2FP.SATFINITE.E4M3.F32.PACK_AB_MERGE_C R81, R103.reuse, R81, RZ ;  /* 0x000000516751723e */ /* 0x040fe400048070ff */
[----:B------:R-:W-:-:S02]  /*39b0*/  F2FP.SATFINITE.E4M3.F32.PACK_AB_MERGE_C R82, R103, R82, RZ ;  /* 0x000000526752723e */ /* 0x000fc400048070ff */
[C---:B------:R-:W-:Y:S02]  /*39c0*/  F2FP.SATFINITE.E4M3.F32.PACK_AB_MERGE_C R19, R103.reuse, R19, RZ ;  /* 0x000000136713723e */ /* 0x040fe400048070ff */
[----:B------:R-:W-:Y:S01]  /*39d0*/  F2FP.SATFINITE.E4M3.F32.PACK_AB_MERGE_C R86, R103, R86, RZ ;  /* 0x000000566756723e */ /* 0x000fe200048070ff */
[----:B------:R-:W-:Y:S01]  /*39e0*/  IMAD.U32 R47, R82, 0x10000, RZ ;  /* 0x00010000522f7824 */ /* 0x000fe200078e00ff */
[----:B------:R-:W-:Y:S02]  /*39f0*/  PRMT R26, R26, 0x7604, R83 ;  /* 0x000076041a1a7816 */ /* 0x000fe40000000053 */
[----:B------:R-:W-:Y:S02]  /*3a00*/  LOP3.LUT R90, R90, 0xff, RZ, 0xc0, !PT ;  /* 0x000000ff5a5a7812 */ /* 0x000fe400078ec0ff */
[----:B------:R-:W-:Y:S02]  /*3a10*/  LOP3.LUT R29, R102, 0xffff, RZ, 0xc0, !PT ;  /* 0x0000ffff661d7812 */ /* 0x000fe400078ec0ff */
[----:B------:R-:W-:-:S02]  /*3a20*/  LOP3.LUT R77, R77, 0xffff, RZ, 0xc0, !PT ;  /* 0x0000ffff4d4d7812 */ /* 0x000fc400078ec0ff */
[----:B------:R-:W-:Y:S02]  /*3a30*/  SHF.L.U32 R87, R87, 0x10, RZ ;  /* 0x0000001057577819 */ /* 0x000fe400000006ff */
[----:B------:R-:W-:Y:S01]  /*3a40*/  LOP3.LUT R31, R31, R12, RZ, 0xfc, !PT ;  /* 0x0000000c1f1f7212 */ /* 0x000fe200078efcff */
[----:B------:R-:W-:Y:S01]  /*3a50*/  IMAD.SHL.U32 R12, R13, 0x1000000, RZ ;  /* 0x010000000d0c7824 */ /* 0x000fe200078e00ff */
[----:B------:R-:W-:Y:S01]  /*3a60*/  F2FP.SATFINITE.E4M3.F32.PACK_AB_MERGE_C R103, R103, R23, RZ ;  /* 0x000000176767723e */ /* 0x000fe200048070ff */
[----:B------:R-:W-:Y:S01]  /*3a70*/  FADD R23, R43, R46 ;  /* 0x0000002e2b177221 */ /* 0x000fe20000000000 */
[----:B------:R-:W-:Y:S02]  /*3a80*/  LOP3.LUT R68, R68, 0xff, RZ, 0xc0, !PT ;  /* 0x000000ff44447812 */ /* 0x000fe400078ec0ff */
[----:B------:R-:W-:Y:S01]  /*3a90*/  LOP3.LUT R88, R88, 0xff, RZ, 0xc0, !PT ;  /* 0x000000ff58587812 */ /* 0x000fe200078ec0ff */
[----:B------:R-:W-:Y:S01]  /*3aa0*/  FADD R23, R23, R38 ;  /* 0x0000002617177221 */ /* 0x000fe20000000000 */
[----:B------:R-:W-:-:S02]  /*3ab0*/  LOP3.LUT R27, R100, 0xffff, RZ, 0xc0, !PT ;  /* 0x0000ffff641b7812 */ /* 0x000fc400078ec0ff */
[----:B------:R-:W-:Y:S01]  /*3ac0*/  LOP3.LUT R94, R94, 0xff, RZ, 0xc0, !PT ;  /* 0x000000ff5e5e7812 */ /* 0x000fe200078ec0ff */
[----:B------:R-:W-:Y:S01]  /*3ad0*/  FADD R23, R23, R24 ;  /* 0x0000001817177221 */ /* 0x000fe20000000000 */
[----:B------:R-:W-:Y:S02]  /*3ae0*/  LOP3.LUT R37, R60, 0xff0000, R37, 0xf8, !PT ;  /* 0x00ff00003c257812 */ /* 0x000fe400078ef825 */
[----:B------:R-:W-:Y:S02]  /*3af0*/  LOP3.LUT R6, R6, 0xffff, RZ, 0xc0, !PT ;  /* 0x0000ffff06067812 */ /* 0x000fe400078ec0ff */
[----:B------:R-:W-:Y:S02]  /*3b00*/  LOP3.LUT R17, R17, 0xffff, RZ, 0xc0, !PT ;  /* 0x0000ffff11117812 */ /* 0x000fe400078ec0ff */
[----:B------:R-:W-:Y:S01]  /*3b10*/  LOP3.LUT R59, R59, 0xffff, RZ, 0xc0, !PT ;  /* 0x0000ffff3b3b7812 */ /* 0x000fe200078ec0ff */
[----:B------:R-:W-:Y:S01]  /*3b20*/  IMAD.SHL.U32 R6, R6, 0x1000000, RZ ;  /* 0x0100000006067824 */ /* 0x000fe200078e00ff */
[----:B------:R-:W-:Y:S01]  /*3b30*/  LOP3.LUT R7, R32, R7, RZ, 0xfc, !PT ;  /* 0x0000000720077212 */ /* 0x000fe200078efcff */
[----:B------:R-:W-:Y:S01]  /*3b40*/  IMAD.SHL.U32 R32, R15, 0x1000000, RZ ;  /* 0x010000000f207824 */ /* 0x000fe200078e00ff */
[----:B------:R-:W-:-:S02]  /*3b50*/  PRMT R29, R29, 0x7604, R90 ;  /* 0x000076041d1d7816 */ /* 0x000fc4000000005a */
[----:B------:R-:W-:Y:S02]  /*3b60*/  LOP3.LUT R96, R96, 0xff, RZ, 0xc0, !PT ;  /* 0x000000ff60607812 */ /* 0x000fe400078ec0ff */
[----:B------:R-:W-:Y:S02]  /*3b70*/  LOP3.LUT R57, R57, 0xffff, RZ, 0xc0, !PT ;  /* 0x0000ffff39397812 */ /* 0x000fe400078ec0ff */
[----:B------:R-:W-:Y:S02]  /*3b80*/  PRMT R76, R77, 0x7604, R76 ;  /* 0x000076044d4c7816 */ /* 0x000fe4000000004c */
[----:B------:R-:W-:Y:S02]  /*3b90*/  LOP3.LUT R26, R26, 0xff0000, R87, 0xf8, !PT ;  /* 0x00ff00001a1a7812 */ /* 0x000fe400078ef857 */
[----:B------:R-:W-:Y:S02]  /*3ba0*/  PRMT R68, R69, 0x7604, R68 ;  /* 0x0000760445447816 */ /* 0x000fe40000000044 */
[----:B------:R-:W-:-:S02]  /*3bb0*/  LOP3.LUT R72, R72, 0xff, RZ, 0xc0, !PT ;  /* 0x000000ff48487812 */ /* 0x000fc400078ec0ff */
[----:B------:R-:W-:Y:S02]  /*3bc0*/  LOP3.LUT R35, R52, 0xff0000, R35, 0xf8, !PT ;  /* 0x00ff000034237812 */ /* 0x000fe400078ef823 */
[----:B------:R-:W-:Y:S02]  /*3bd0*/  LOP3.LUT R18, R18, 0xffff, RZ, 0xc0, !PT ;  /* 0x0000ffff12127812 */ /* 0x000fe400078ec0ff */
[----:B------:R-:W-:Y:S02]  /*3be0*/  LOP3.LUT R103, R103, 0xffff, RZ, 0xc0, !PT ;  /* 0x0000ffff67677812 */ /* 0x000fe400078ec0ff */
[----:B------:R-:W-:Y:S02]  /*3bf0*/  PRMT R27, R27, 0x7604, R88 ;  /* 0x000076041b1b7816 */ /* 0x000fe40000000058 */
[----:B------:R-:W-:Y:S02]  /*3c00*/  PRMT R94, R107, 0x7604, R94 ;  /* 0x000076046b5e7816 */ /* 0x000fe4000000005e */
[----:B------:R-:W-:-:S02]  /*3c10*/  LOP3.LUT R64, R64, 0xff, RZ, 0xc0, !PT ;  /* 0x000000ff40407812 */ /* 0x000fc400078ec0ff */
[----:B------:R-:W-:Y:S02]  /*3c20*/  LOP3.LUT R81, R81, 0xffff, RZ, 0xc0, !PT ;  /* 0x0000ffff51517812 */ /* 0x000fe400078ec0ff */
[----:B------:R-:W-:Y:S02]  /*3c30*/  SHF.L.U32 R34, R101, 0x10, RZ ;  /* 0x0000001065227819 */ /* 0x000fe400000006ff */
[----:B------:R-:W-:Y:S02]  /*3c40*/  SHF.L.U32 R33, R54, 0x10, RZ ;  /* 0x0000001036217819 */ /* 0x000fe400000006ff */
[----:B------:R-:W-:Y:S01]  /*3c50*/  LOP3.LUT R37, R37, R12, RZ, 0xfc, !PT ;  /* 0x0000000c25257212 */ /* 0x000fe200078efcff */
[----:B------:R-:W-:Y:S01]  /*3c60*/  IMAD.SHL.U32 R12, R17, 0x1000000, RZ ;  /* 0x01000000110c7824 */ /* 0x000fe200078e00ff */
[----:B------:R-:W-:Y:S02]  /*3c70*/  PRMT R59, R59, 0x7604, R84 ;  /* 0x000076043b3b7816 */ /* 0x000fe40000000054 */
[----:B------:R-:W-:-:S02]  /*3c80*/  SHF.L.U32 R86, R86, 0x10, RZ ;  /* 0x0000001056567819 */ /* 0x000fc400000006ff */
[----:B------:R-:W-:Y:S02]  /*3c90*/  LOP3.LUT R14, R14, 0xffff, RZ, 0xc0, !PT ;  /* 0x0000ffff0e0e7812 */ /* 0x000fe400078ec0ff */
[----:B------:R-:W-:Y:S02]  /*3ca0*/  PRMT R57, R57, 0x7604, R96 ;  /* 0x0000760439397816 */ /* 0x000fe40000000060 */
[----:B------:R-:W-:Y:S01]  /*3cb0*/  LOP3.LUT R29, R29, 0xff0000, R104, 0xf8, !PT ;  /* 0x00ff00001d1d7812 */ /* 0x000fe200078ef868 */
[----:B------:R-:W-:Y:S01]  /*3cc0*/  IMAD.SHL.U32 R14, R14, 0x1000000, RZ ;  /* 0x010000000e0e7824 */ /* 0x000fe200078e00ff */
[----:B------:R-:W-:Y:S02]  /*3cd0*/  LOP3.LUT R45, R76, 0xff0000, R45, 0xf8, !PT ;  /* 0x00ff00004c2d7812 */ /* 0x000fe400078ef82d */
[----:B------:R-:W-:Y:S01]  /*3ce0*/  LOP3.LUT R3, R26, R3, RZ, 0xfc, !PT ;  /* 0x000000031a037212 */ /* 0x000fe200078efcff */
[----:B------:R-:W-:Y:S01]  /*3cf0*/  IMAD.SHL.U32 R26, R5, 0x1000000, RZ ;  /* 0x01000000051a7824 */ /* 0x000fe200078e00ff */
[----:B------:R-:W-:Y:S01]  /*3d00*/  LOP3.LUT R10, R10, 0xffff, RZ, 0xc0, !PT ;  /* 0x0000ffff0a0a7812 */ /* 0x000fe200078ec0ff */
[----:B------:R-:W-:Y:S01]  /*3d10*/  IMAD.MOV.U32 R5, RZ, RZ, 0x2130 ;  /* 0x00002130ff057424 */ /* 0x000fe200078e00ff */
[----:B------:R-:W-:-:S02]  /*3d20*/  LOP3.LUT R16, R16, 0xffff, RZ, 0xc0, !PT ;  /* 0x0000ffff10107812 */ /* 0x000fc400078ec0ff */
[----:B------:R-:W-:Y:S02]  /*3d30*/  PRMT R72, R73, 0x7604, R72 ;  /* 0x0000760449487816 */ /* 0x000fe40000000048 */
[----:B------:R-:W-:Y:S01]  /*3d40*/  LOP3.LUT R41, R68, 0xff0000, R41, 0xf8, !PT ;  /* 0x00ff000044297812 */ /* 0x000fe200078ef829 */
[----:B------:R-:W-:Y:S01]  /*3d50*/  IMAD.SHL.U32 R16, R16, 0x1000000, RZ ;  /* 0x0100000010107824 */ /* 0x000fe200078e00ff */
[----:B------:R-:W-:Y:S02]  /*3d60*/  SHF.L.U32 R43, R74, 0x10, RZ ;  /* 0x000000104a2b7819 */ /* 0x000fe400000006ff */
[----:B------:R-:W-:Y:S01]  /*3d70*/  LOP3.LUT R35, R35, R32, RZ, 0xfc, !PT ;  /* 0x0000002023237212 */ /* 0x000fe200078efcff */
[----:B------:R-:W-:Y:S01]  /*3d80*/  IMAD.SHL.U32 R32, R103, 0x1000000, RZ ;  /* 0x0100000067207824 */ /* 0x000fe200078e00ff */
[----:B------:R-:W-:Y:S02]  /*3d90*/  SHF.L.U32 R18, R18, 0x18, RZ ;  /* 0x0000001812127819 */ /* 0x000fe400000006ff */
[----:B------:R-:W-:-:S02]  /*3da0*/  PRMT R64, R65, 0x7604, R64 ;  /* 0x0000760441407816 */ /* 0x000fc40000000040 */
[----:B------:R-:W-:Y:S02]  /*3db0*/  PRMT R80, R81, 0x7604, R80 ;  /* 0x0000760451507816 */ /* 0x000fe40000000050 */
[----:B------:R-:W-:Y:S01]  /*3dc0*/  LOP3.LUT R27, R27, 0xff0000, R34, 0xf8, !PT ;  /* 0x00ff00001b1b7812 */ /* 0x000fe200078ef822 */
[----:B------:R-:W-:Y:S01]  /*3dd0*/  IMAD.SHL.U32 R34, R11, 0x1000000, RZ ;  /* 0x010000000b227824 */ /* 0x000fe200078e00ff */
[----:B------:R-:W-:Y:S02]  /*3de0*/  LOP3.LUT R33, R94, 0xff0000, R33, 0xf8, !PT ;  /* 0x00ff00005e217812 */ /* 0x000fe400078ef821 */
[----:B------:R-:W-:Y:S02]  /*3df0*/  LOP3.LUT R19, R19, 0xffff, RZ, 0xc0, !PT ;  /* 0x0000ffff13137812 */ /* 0x000fe400078ec0ff */
[----:B------:R-:W-:Y:S02]  /*3e00*/  LOP3.LUT R59, R59, 0xff0000, R86, 0xf8, !PT ;  /* 0x00ff00003b3b7812 */ /* 0x000fe400078ef856 */
[----:B------:R-:W-:-:S02]  /*3e10*/  LOP3.LUT R57, R57, 0xff0000, R98, 0xf8, !PT ;  /* 0x00ff000039397812 */ /* 0x000fc400078ef862 */
[----:B------:R-:W-:Y:S02]  /*3e20*/  LOP3.LUT R6, R29, R6, RZ, 0xfc, !PT ;  /* 0x000000061d067212 */ /* 0x000fe400078efcff */
[----:B------:R-:W-:Y:S02]  /*3e30*/  SHF.L.U32 R10, R10, 0x18, RZ ;  /* 0x000000180a0a7819 */ /* 0x000fe400000006ff */
[----:B------:R-:W-:Y:S02]  /*3e40*/  LOP3.LUT R45, R45, R12, RZ, 0xfc, !PT ;  /* 0x0000000c2d2d7212 */ /* 0x000fe400078efcff */
[----:B------:R-:W-:Y:S02]  /*3e50*/  LOP3.LUT R43, R72, 0xff0000, R43, 0xf8, !PT ;  /* 0x00ff0000482b7812 */ /* 0x000fe400078ef82b */
[----:B------:R-:W-:Y:S02]  /*3e60*/  LOP3.LUT R41, R41, R18, RZ, 0xfc, !PT ;  /* 0x0000001229297212 */ /* 0x000fe400078efcff */
[----:B------:R-:W-:-:S02]  /*3e70*/  SEL R12, R30, R3, P4 ;  /* 0x000000031e0c7207 */ /* 0x000fc40002000000 */
[----:B------:R-:W-:Y:S02]  /*3e80*/  SEL R11, R3, R30, P4 ;  /* 0x0000001e030b7207 */ /* 0x000fe40002000000 */
[----:B------:R-:W-:Y:S02]  /*3e90*/  LOP3.LUT R39, R64, 0xff0000, R39, 0xf8, !PT ;  /* 0x00ff000040277812 */ /* 0x000fe400078ef827 */
[----:B------:R-:W-:Y:S02]  /*3ea0*/  LOP3.LUT R47, R80, 0xff0000, R47, 0xf8, !PT ;  /* 0x00ff0000502f7812 */ /* 0x000fe400078ef82f */
[----:B------:R-:W-:Y:S02]  /*3eb0*/  LOP3.LUT R26, R33, R26, RZ, 0xfc, !PT ;  /* 0x0000001a211a7212 */ /* 0x000fe400078efcff */
[----:B------:R-:W-:Y:S02]  /*3ec0*/  SHF.L.U32 R18, R19, 0x18, RZ ;  /* 0x0000001813127819 */ /* 0x000fe400000006ff */
[----:B------:R-:W-:-:S02]  /*3ed0*/  MOV R3, 0x3021 ;  /* 0x0000302100037802 */ /* 0x000fc40000000f00 */
[----:B------:R-:W-:Y:S02]  /*3ee0*/  LOP3.LUT R0, R0, 0xc, RZ, 0xc0, !PT ;  /* 0x0000000c00007812 */ /* 0x000fe400078ec0ff */
[----:B------:R-:W-:Y:S02]  /*3ef0*/  LOP3.LUT R59, R59, R32, RZ, 0xfc, !PT ;  /* 0x000000203b3b7212 */ /* 0x000fe400078efcff */
[----:B------:R-:W-:Y:S02]  /*3f00*/  LOP3.LUT R34, R27, R34, RZ, 0xfc, !PT ;  /* 0x000000221b227212 */ /* 0x000fe400078efcff */
[----:B------:R-:W-:Y:S02]  /*3f10*/  LOP3.LUT R10, R57, R10, RZ, 0xfc, !PT ;  /* 0x0000000a390a7212 */ /* 0x000fe400078efcff */
[----:B------:R-:W-:Y:S02]  /*3f20*/  SEL R32, R31, R6, P4 ;  /* 0x000000061f207207 */ /* 0x000fe40002000000 */
[----:B------:R-:W-:-:S02]  /*3f30*/  LOP3.LUT R14, R43, R14, RZ, 0xfc, !PT ;  /* 0x0000000e2b0e7212 */ /* 0x000fc400078efcff */
[----:B------:R-:W-:Y:S02]  /*3f40*/  SEL R31, R6, R31, P4 ;  /* 0x0000001f061f7207 */ /* 0x000fe40002000000 */
[----:B------:R-:W-:Y:S02]  /*3f50*/  LOP3.LUT R16, R39, R16, RZ, 0xfc, !PT ;  /* 0x0000001027107212 */ /* 0x000fe400078efcff */
[----:B------:R-:W-:Y:S02]  /*3f60*/  LOP3.LUT R18, R47, R18, RZ, 0xfc, !PT ;  /* 0x000000122f127212 */ /* 0x000fe400078efcff */
[----:B------:R-:W-:Y:S02]  /*3f70*/  SEL R6, R35, R26, P4 ;  /* 0x0000001a23067207 */ /* 0x000fe40002000000 */
[-C--:B------:R-:W-:Y:S02]  /*3f80*/  SHF.R.U32.HI R3, RZ, R0.reuse, R3 ;  /* 0x00000000ff037219 */ /* 0x080fe40000011603 */
[----:B------:R-:W-:-:S02]  /*3f90*/  SHF.R.U32.HI R5, RZ, R0, R5 ;  /* 0x00000000ff057219 */ /* 0x000fc40000011605 */
[----:B------:R-:W-:Y:S02]  /*3fa0*/  SEL R35, R26, R35, P4 ;  /* 0x000000231a237207 */ /* 0x000fe40002000000 */
[----:B------:R-:W-:Y:S02]  /*3fb0*/  SEL R30, R34, R7, P4 ;  /* 0x00000007221e7207 */ /* 0x000fe40002000000 */
[----:B------:R-:W-:Y:S02]  /*3fc0*/  SEL R26, R37, R10, P4 ;  /* 0x0000000a251a7207 */ /* 0x000fe40002000000 */
[----:B------:R-:W-:Y:S02]  /*3fd0*/  SEL R7, R7, R34, P4 ;  /* 0x0000002207077207 */ /* 0x000fe40002000000 */
[----:B------:R-:W-:Y:S02]  /*3fe0*/  SEL R37, R10, R37, P4 ;  /* 0x000000250a257207 */ /* 0x000fe40002000000 */
[----:B------:R-:W-:-:S02]  /*3ff0*/  SEL R36, R45, R14, P4 ;  /* 0x0000000e2d247207 */ /* 0x000fc40002000000 */
[----:B------:R-:W-:Y:S02]  /*4000*/  SEL R34, R41, R16, P4 ;  /* 0x0000001029227207 */ /* 0x000fe40002000000 */
[----:B------:R-:W-:Y:S01]  /*4010*/  LOP3.LUT R9, R3, 0xf, RZ, 0xc0, !PT ;  /* 0x0000000f03097812 */ /* 0x000fe200078ec0ff */
[----:B------:R-:W-:Y:S01]  /*4020*/  IMAD.MOV.U32 R3, RZ, RZ, 0x1054 ;  /* 0x00001054ff037424 */ /* 0x000fe200078e00ff */
[----:B------:R-:W-:Y:S02]  /*4030*/  LOP3.LUT R10, R5, 0xf, RZ, 0xc0, !PT ;  /* 0x0000000f050a7812 */ /* 0x000fe400078ec0ff */
[----:B------:R-:W-:Y:S01]  /*4040*/  SEL R45, R14, R45, P4 ;  /* 0x0000002d0e2d7207 */ /* 0x000fe20002000000 */
[----:B------:R-:W-:Y:S01]  /*4050*/  SHFL.IDX PT, R30, R30, R9, 0x1c1f ;  /* 0x001c1f091e1e7589 */ /* 0x000fe200000e0000 */
[----:B------:R-:W-:Y:S02]  /*4060*/  SEL R38, R59, R18, P4 ;  /* 0x000000123b267207 */ /* 0x000fe40002000000 */
[----:B------:R-:W-:Y:S01]  /*4070*/  SEL R41, R16, R41, P4 ;  /* 0x0000002910297207 */ /* 0x000fe20002000000 */
[----:B------:R1:W-:Y:S01]  /*4080*/  SHFL.IDX PT, R27, R7, R10, 0x1c1f ;  /* 0x001c1f0a071b7589 */ /* 0x0003e200000e0000 */
[----:B------:R-:W-:-:S02]  /*4090*/  SEL R59, R18, R59, P4 ;  /* 0x0000003b123b7207 */ /* 0x000fc40002000000 */
[----:B------:R-:W-:Y:S01]  /*40a0*/  MOV R5, 0x3276 ;  /* 0x0000327600057802 */ /* 0x000fe20000000f00 */
[----:B------:R-:W-:Y:S01]  /*40b0*/  SHFL.IDX PT, R32, R32, R9, 0x1c1f ;  /* 0x001c1f0920207589 */ /* 0x000fe200000e0000 */
[----:B------:R-:W-:Y:S02]  /*40c0*/  SEL R3, R3, 0x5410, P4 ;  /* 0x0000541003037807 */ /* 0x000fe40002000000 */
[----:B------:R-:W-:Y:S01]  /*40d0*/  SEL R5, R5, 0x7632, P4 ;  /* 0x0000763205057807 */ /* 0x000fe20002000000 */
[----:B------:R-:W2:Y:S01]  /*40e0*/  SHFL.IDX PT, R31, R31, R10, 0x1c1f ;  /* 0x001c1f0a1f1f7589 */ /* 0x000ea200000e0000 */
[----:B-1----:R-:W-:-:S03]  /*40f0*/  FADD R7, R28, R21 ;  /* 0x000000151c077221 */ /* 0x002fc60000000000 */
[----:B------:R-:W-:Y:S04]  /*4100*/  SHFL.IDX PT, R36, R36, R9, 0x1c1f ;  /* 0x001c1f0924247589 */ /* 0x000fe800000e0000 */
[----:B------:R-:W1:Y:S04]  /*4110*/  SHFL.IDX PT, R45, R45, R10, 0x1c1f ;  /* 0x001c1f0a2d2d7589 */ /* 0x000e6800000e0000 */
[----:B------:R-:W-:Y:S04]  /*4120*/  SHFL.IDX PT, R12, R12, R9, 0x1c1f ;  /* 0x001c1f090c0c7589 */ /* 0x000fe800000e0000 */
[----:B------:R-:W3:Y:S04]  /*4130*/  SHFL.IDX PT, R11, R11, R10, 0x1c1f ;  /* 0x001c1f0a0b0b7589 */ /* 0x000ee800000e0000 */
[----:B------:R4:W-:Y:S04]  /*4140*/  SHFL.IDX PT, R14, R6, R9, 0x1c1f ;  /* 0x001c1f09060e7589 */ /* 0x0009e800000e0000 */
[----:B------:R-:W5:Y:S01]  /*4150*/  SHFL.IDX PT, R35, R35, R10, 0x1c1f ;  /* 0x001c1f0a23237589 */ /* 0x000f6200000e0000 */
[----:B--2---:R-:W-:-:S02]  /*4160*/  PRMT R28, R32, R3, R31 ;  /* 0x00000003201c7216 */ /* 0x004fc4000000001f */
[----:B------:R-:W-:Y:S01]  /*4170*/  PRMT R29, R32, R5, R31 ;  /* 0x00000005201d7216 */ /* 0x000fe2000000001f */
[----:B------:R2:W-:Y:S01]  /*4180*/  SHFL.IDX PT, R16, R26, R9, 0x1c1f ;  /* 0x001c1f091a107589 */ /* 0x0005e200000e0000 */
[----:B----4-:R-:W-:-:S03]  /*4190*/  FADD R6, R22, R23 ;  /* 0x0000001716067221 */ /* 0x010fc60000000000 */
[----:B------:R-:W4:Y:S01]  /*41a0*/  SHFL.IDX PT, R37, R37, R10, 0x1c1f ;  /* 0x001c1f0a25257589 */ /* 0x000f2200000e0000 */
[C-C-:B-1----:R-:W-:Y:S02]  /*41b0*/  PRMT R44, R36.reuse, R3, R45.reuse ;  /* 0x00000003242c7216 */ /* 0x142fe4000000002d */
[----:B------:R-:W-:Y:S01]  /*41c0*/  PRMT R45, R36, R5, R45 ;  /* 0x00000005242d7216 */ /* 0x000fe2000000002d */
[----:B------:R-:W-:Y:S01]  /*41d0*/  SHFL.IDX PT, R34, R34, R9, 0x1c1f ;  /* 0x001c1f0922227589 */ /* 0x000fe200000e0000 */
[----:B--2---:R-:W-:-:S03]  /*41e0*/  PRMT R26, R30, R3, R27 ;  /* 0x000000031e1a7216 */ /* 0x004fc6000000001b */
[----:B------:R-:W1:Y:S01]  /*41f0*/  SHFL.IDX PT, R41, R41, R10, 0x1c1f ;  /* 0x001c1f0a29297589 */ /* 0x000e6200000e0000 */
[----:B------:R-:W-:Y:S02]  /*4200*/  PRMT R27, R30, R5, R27 ;  /* 0x000000051e1b7216 */ /* 0x000fe4000000001b */
[C-C-:B---3--:R-:W-:Y:S01]  /*4210*/  PRMT R24, R12.reuse, R3, R11.reuse ;  /* 0x000000030c187216 */ /* 0x148fe2000000000b */
[----:B------:R-:W-:Y:S01]  /*4220*/  SHFL.IDX PT, R38, R38, R9, 0x1c1f ;  /* 0x001c1f0926267589 */ /* 0x000fe200000e0000 */
[----:B------:R-:W-:-:S03]  /*4230*/  PRMT R25, R12, R5, R11 ;  /* 0x000000050c197216 */ /* 0x000fc6000000000b */
[----:B------:R-:W2:Y:S01]  /*4240*/  SHFL.IDX PT, R59, R59, R10, 0x1c1f ;  /* 0x001c1f0a3b3b7589 */ /* 0x000ea200000e0000 */
[C-C-:B-----5:R-:W-:Y:S02]  /*4250*/  PRMT R30, R14.reuse, R3, R35.reuse ;  /* 0x000000030e1e7216 */ /* 0x160fe40000000023 */
[----:B------:R-:W-:Y:S02]  /*4260*/  PRMT R31, R14, R5, R35 ;  /* 0x000000050e1f7216 */ /* 0x000fe40000000023 */
[C-C-:B----4-:R-:W-:Y:S02]  /*4270*/  PRMT R48, R16.reuse, R3, R37.reuse ;  /* 0x0000000310307216 */ /* 0x150fe40000000025 */
[----:B------:R-:W-:Y:S02]  /*4280*/  PRMT R49, R16, R5, R37 ;  /* 0x0000000510317216 */ /* 0x000fe40000000025 */
[C-C-:B-1----:R-:W-:Y:S02]  /*4290*/  PRMT R50, R34.reuse, R3, R41.reuse ;  /* 0x0000000322327216 */ /* 0x142fe40000000029 */
[----:B------:R-:W-:-:S02]  /*42a0*/  PRMT R51, R34, R5, R41 ;  /* 0x0000000522337216 */ /* 0x000fc40000000029 */
[C-C-:B--2---:R-:W-:Y:S02]  /*42b0*/  PRMT R46, R38.reuse, R3, R59.reuse ;  /* 0x00000003262e7216 */ /* 0x144fe4000000003b */
[----:B------:R-:W-:Y:S01]  /*42c0*/  PRMT R47, R38, R5, R59 ;  /* 0x00000005262f7216 */ /* 0x000fe2000000003b */
[----:B------:R-:W-:Y:S06]  /*42d0*/  @!P0 BRA `(.L_x_19) ;  /* 0x0000000000048947 */ /* 0x000fec0003800000 */
[----:B------:R-:W-:Y:S01]  /*42e0*/  BPT.TRAP 0x1 ;  /* 0x000000040000795c */ /* 0x000fe20000300000 */
.L_x_19:
[----:B------:R-:W1:Y:S02]  /*42f0*/  SYNCS.PHASECHK.TRANS64.TRYWAIT P1, [UR36+0x2a008], R8 ;  /* 0x02a00808ff0075a7 */ /* 0x000e640008020164 */
[----:B-1----:R-:W-:Y:S05]  /*4300*/  @!P1 BRA `(.L_x_20) ;  /* 0x0000009000589947 */ /* 0x002fea0003800000 */
.L_x_102:
[----:B------:R-:W-:Y:S01]  /*4310*/  UIADD3 UR10, UR6, 0x700, URZ ;  /* 0x00000700060a7890 */ /* 0x000fe2000fffe03f */
[----:B------:R-:W-:Y:S01]  /*4320*/  WARPGROUP.ARRIVE ;  /* 0x00000000000079c5 */ /* 0x000fe20000000000 */
[----:B------:R-:W-:Y:S01]  /*4330*/  UMOV UR11, 0x40000040 ;  /* 0x40000040000b7882 */ /* 0x000fe20000000000 */
[----:B------:R-:W-:Y:S01]  /*4340*/  UIADD3 UR14, UR6, 0x800, URZ ;  /* 0x00000800060e7890 */ /* 0x000fe2000fffe03f */
[----:B------:R-:W-:Y:S01]  /*4350*/  UMOV UR15, 0x40000040 ;  /* 0x40000040000f7882 */ /* 0x000fe20000000000 */
[----:B------:R-:W-:Y:S01]  /*4360*/  UIADD3 UR18, UR6, 0x900, URZ ;  /* 0x0000090006127890 */ /* 0x000fe2000fffe03f */
[----:B------:R-:W-:-:S03]  /*4370*/  UMOV UR19, 0x40000040 ;  /* 0x4000004000137882 */ /* 0x000fc60000000000 */
[----:B------:R-:W-:Y:S01]  /*4380*/  QGMMA.64x32x32.F32.E4M3.E4M3 R184, R24, gdesc[UR8], RZ, !UPT, gsb0 ;  /* 0x0060000818b87df3 */ /* 0x000fe2000c0008ff */
[----:B------:R-:W-:Y:S01]  /*4390*/  UIADD3 UR22, UR6, 0xa00, URZ ;  /* 0x00000a0006167890 */ /* 0x000fe2000fffe03f */
[----:B------:R-:W-:Y:S01]  /*43a0*/  UMOV UR23, 0x40000040 ;  /* 0x4000004000177882 */ /* 0x000fe20000000000 */
[----:B------:R-:W-:Y:S01]  /*43b0*/  UIADD3 UR10, UR6, 0xb00, URZ ;  /* 0x00000b00060a7890 */ /* 0x000fe2000fffe03f */
[----:B------:R-:W-:Y:S01]  /*43c0*/  UMOV UR11, 0x40000040 ;  /* 0x40000040000b7882 */ /* 0x000fe20000000000 */
[----:B------:R-:W-:Y:S02]  /*43d0*/  WARPGROUP.DEPBAR.LE gsb0, 0x0 ;  /* 0x00008000000079c5 */ /* 0x000fe40000010000 */
[----:B------:R-:W-:-:S06]  /*43e0*/  WARPGROUP.ARRIVE ;  /* 0x00000000000079c5 */ /* 0x000fcc0000000000 */
[----:B------:R-:W-:Y:S01]  /*43f0*/  QGMMA.64x32x32.F32.E4M3.E4M3 R168, R24, gdesc[UR12], RZ, !UPT, gsb0 ;  /* 0x0060000c18a87df3 */ /* 0x000fe2000c0008ff */
        /* <DEDUP_REMOVED lines=29> */
[----:B------:R-:W-:Y:S01]  /*45d0*/  QGMMA.64x32x32.F32.E4M3.E4M3 R184, R28, gdesc[UR8], R184, gsb0 ;  /* 0x006000081cb87df3 */ /* 0x000fe200080008b8 */
        /* <DEDUP_REMOVED lines=84> */
[----:B------:R-:W-:Y:S03]  /*4b20*/  QGMMA.64x32x32.F32.E4M3.E4M3 R136, R44, gdesc[UR20], R136, gsb0 ;  /* 0x006000142c887df3 */ /* 0x000fe60008000888 */
        /* <DEDUP_REMOVED lines=10> */
[----:B------:R-:W-:Y:S05]  /*4bd0*/  @!P0 BRA `(.L_x_21) ;  /* 0x0000000000048947 */ /* 0x000fea0003800000 */
[----:B------:R-:W-:Y:S01]  /*4be0*/  BPT.TRAP 0x1 ;  /* 0x000000040000795c */ /* 0x000fe20000300000 */
.L_x_21:
[----:B------:R-:W-:Y:S02]  /*4bf0*/  UISETP.GT.U32.AND UP0, UPT, UR4, 0x1, UPT ;  /* 0x000000010400788c */ /* 0x000fe4000bf04070 */
[----:B------:R-:W-:-:S04]  /*4c00*/  UIADD3 UR5, UR36, 0x2a028, URZ ;  /* 0x0002a02824057890 */ /* 0x000fc8000fffe03f */
[----:B------:R-:W-:Y:S01]  /*4c10*/  PLOP3.LUT P1, PT, PT, PT, UP0, 0x80, 0x0 ;  /* 0x000000000000781c */ /* 0x000fe20003f2f008 */
[----:B------:R-:W-:-:S09]  /*4c20*/  UPRMT UR5, URZ, 0x654, UR5 ;  /* 0x000006543f057896 */ /* 0x000fd20008000005 */
[----:B------:R-:W-:Y:S03]  /*4c30*/  SYNCS.ARRIVE.TRANS64.RED.A1T0 RZ, [UR5], RZ ;  /* 0x000000ffffff79a7 */ /* 0x000fe60008100405 */
[----:B------:R-:W-:Y:S05]  /*4c40*/  @P1 BRA `(.L_x_22) ;  /* 0x0000000000041947 */ /* 0x000fea0003800000 */
[----:B------:R-:W-:Y:S01]  /*4c50*/  BPT.TRAP 0x1 ;  /* 0x000000040000795c */ /* 0x000fe20000300000 */
.L_x_22:
[----:B-1----:R-:W1:Y:S02]  /*4c60*/  LDC R8, c[0x0][0x28c] ;  /* 0x0000a300ff087b82 */ /* 0x002e640000000800 */
[----:B-1----:R-:W-:-:S13]  /*4c70*/  ISETP.GE.AND P2, PT, R8, 0x81, PT ;  /* 0x000000810800780c */ /* 0x002fda0003f46270 */
[----:B------:R-:W-:Y:S05]  /*4c80*/  @!P2 BRA `(.L_x_23) ;  /* 0x0000004000bca947 */ /* 0x000fea0003800000 */
[----:B------:R-:W-:Y:S01]  /*4c90*/  VIADD R8, R8, 0x7f ;  /* 0x0000007f08087836 */ /* 0x000fe20000000000 */
[----:B------:R-:W-:Y:S01]  /*4ca0*/  UMOV UR5, 0x2 ;  /* 0x0000000200057882 */ /* 0x000fe20000000000 */
[----:B------:R-:W-:Y:S01]  /*4cb0*/  IMAD.MOV.U32 R11, RZ, RZ, R2 ;  /* 0x000000ffff0b7224 */ /* 0x000fe200078e0002 */
[----:B------:R-:W-:Y:S01]  /*4cc0*/  UMOV UR4, 0x1 ;  /* 0x0000000100047882 */ /* 0x000fe20000000000 */
[----:B------:R-:W-:Y:S01]  /*4cd0*/  IMAD.MOV.U32 R10, RZ, RZ, RZ ;  /* 0x000000ffff0a7224 */ /* 0x000fe200078e00ff */
[----:B------:R-:W-:Y:S01]  /*4ce0*/  SHF.R.S32.HI R9, RZ, 0x1f, R8 ;  /* 0x0000001fff097819 */ /* 0x000fe20000011408 */
[----:B------:R-:W-:-:S03]  /*4cf0*/  ULDC UR7, c[0x0][0x604] ;  /* 0x0001810000077ab9 */ /* 0x000fc60000000800 */
[----:B------:R-:W-:Y:S02]  /*4d00*/  LEA.HI R8, R9, R8, RZ, 0x7 ;  /* 0x0000000809087211 */ /* 0x000fe400078f38ff */
[----:B------:R-:W-:Y:S02]  /*4d10*/  MOV R9, R4 ;  /* 0x0000000400097202 */ /* 0x000fe40000000f00 */
[----:B------:R-:W-:-:S07]  /*4d20*/  SHF.R.S32.HI R8, RZ, 0x7, R8 ;  /* 0x00000007ff087819 */ /* 0x000fce0000011408 */
.L_x_34:
[----:B------:R-:W-:-:S13]  /*4d30*/  PLOP3.LUT P3, PT, PT, PT, UP1, 0x80, 0x0 ;  /* 0x000000000000781c */ /* 0x000fda0003f6f018 */
[----:B-1----:R-:W-:Y:S05]  /*4d40*/  @!P3 BRA `(.L_x_24) ;  /* 0x000000000004b947 */ /* 0x002fea0003800000 */
[----:B------:R-:W-:Y:S01]  /*4d50*/  BPT.TRAP 0x1 ;  /* 0x000000040000795c */ /* 0x000fe20000300000 */
.L_x_24:
[----:B------:R-:W-:Y:S01]  /*4d60*/  ULEA UR10, UR5, UR36, 0x3 ;  /* 0x00000024050a7291 */ /* 0x000fe2000f8e183f */
[----:B------:R-:W-:-:S08]  /*4d70*/  SHF.L.U32 R2, R10, 0x1f, RZ ;  /* 0x0000001f0a027819 */ /* 0x000fd000000006ff */
[----:B------:R-:W1:Y:S02]  /*4d80*/  SYNCS.PHASECHK.TRANS64.TRYWAIT P2, [UR10+0x2a000], R2 ;  /* 0x02a00002ff0075a7 */ /* 0x000e64000804014a */
[----:B-1----:R-:W-:Y:S05]  /*4d90*/  @!P2 BRA `(.L_x_25) ;  /* 0x0000008400cca947 */ /* 0x002fea0003800000 */
.L_x_103:
[----:B------:R-:W-:Y:S01]  /*4da0*/  UIMAD UR10, UR5, 0x700, UR6 ;  /* 0x00000700050a78a4 */ /* 0x000fe2000f8e0206 */
[----:B------:R-:W-:Y:S01]  /*4db0*/  WARPGROUP.ARRIVE ;  /* 0x00000000000079c5 */ /* 0x000fe20000000000 */
[----:B------:R-:W-:Y:S01]  /*4dc0*/  UMOV UR11, 0xc0000010 ;  /* 0xc0000010000b7882 */ /* 0x000fe20000000000 */
[----:B------:R-:W-:Y:S01]  /*4dd0*/  UMOV UR15, 0xc0000010 ;  /* 0xc0000010000f7882 */ /* 0x000fe20000000000 */
[----:B------:R-:W-:Y:S02]  /*4de0*/  UIADD3 UR14, UR10, 0x100, URZ ;  /* 0x000001000a0e7890 */ /* 0x000fe4000fffe03f */
[----:B------:R-:W-:Y:S01]  /*4df0*/  UIADD3 UR18, UR10, 0x200, URZ ;  /* 0x000002000a127890 */ /* 0x000fe2000fffe03f */
[----:B------:R-:W-:Y:S02]  /*4e00*/  UMOV UR19, 0xc0000010 ;  /* 0xc000001000137882 */ /* 0x000fe40000000000 */
[----:B------:R-:W-:Y:S01]  /*4e10*/  QGMMA.64x128x32.F32.E4M3.E4M3 R24, gdesc[UR8], RZ, !UPT, gsb0 ;  /* 0x01e00000081879f3 */ /* 0x000fe2000c0008ff */
[----:B------:R-:W-:Y:S01]  /*4e20*/  UIADD3 UR22, UR10, 0x300, URZ ;  /* 0x000003000a167890 */ /* 0x000fe2000fffe03f */
[----:B------:R-:W-:Y:S01]  /*4e30*/  UMOV UR23, 0xc0000010 ;  /* 0xc000001000177882 */ /* 0x000fe20000000000 */
[----:B------:R-:W-:Y:S01]  /*4e40*/  UIADD3 UR26, UR10, 0x400, URZ ;  /* 0x000004000a1a7890 */ /* 0x000fe2000fffe03f */
[----:B------:R-:W-:Y:S01]  /*4e50*/  UMOV UR27, 0xc0000010 ;  /* 0xc0000010001b7882 */ /* 0x000fe20000000000 */
[----:B------:R-:W-:Y:S01]  /*4e60*/  UIADD3 UR30, UR10, 0x500, URZ ;  /* 0x000005000a1e7890 */ /* 0x000fe2000fffe03f */
[----:B------:R-:W-:Y:S01]  /*4e70*/  UMOV UR31, 0xc0000010 ;  /* 0xc0000010001f7882 */ /* 0x000fe20000000000 */
[----:B------:R-:W-:Y:S01]  /*4e80*/  UIADD3 UR34, UR10, 0x600, URZ ;  /* 0x000006000a227890 */ /* 0x000fe2000fffe03f */
[----:B------:R-:W-:Y:S01]  /*4e90*/  UMOV UR35, 0xc0000010 ;  /* 0xc000001000237882 */ /* 0x000fe20000000000 */
[----:B------:R-:W-:-:S04]  /*4ea0*/  UIADD3 UR5, UR5, 0x1, URZ ;  /* 0x0000000105057890 */ /* 0x000fc8000fffe03f */
[----:B------:R-:W-:-:S04]  /*4eb0*/  UISETP.NE.AND UP0, UPT, UR5, 0x5, UPT ;  /* 0x000000050500788c */ /* 0x000fc8000bf05270 */
[----:B------:R-:W-:Y:S02]  /*4ec0*/  USEL UR10, URZ, 0x1, UP0 ;  /* 0x000000013f0a7887 */ /* 0x000fe40008000000 */
[----:B------:R-:W-:-:S04]  /*4ed0*/  USEL UR5, UR5, URZ, UP0 ;  /* 0x0000003f05057287 */ /* 0x000fc80008000000 */
[----:B------:R-:W-:Y:S01]  /*4ee0*/  LOP3.LUT R10, R10, UR10, RZ, 0x3c, !PT ;  /* 0x0000000a0a0a7c12 */ /* 0x000fe2000f8e3cff */
[----:B------:R-:W-:Y:S02]  /*4ef0*/  WARPGROUP.DEPBAR.LE gsb0, 0x0 ;  /* 0x00008000000079c5 */ /* 0x000fe40000010000 */
        /* <DEDUP_REMOVED lines=18> */
[----:B------:R-:W-:Y:S05]  /*5020*/  @!P3 BRA `(.L_x_26) ;  /* 0x000000000004b947 */ /* 0x000fea0003800000 */
[----:B------:R-:W-:Y:S01]  /*5030*/  BPT.TRAP 0x1 ;  /* 0x000000040000795c */ /* 0x000fe20000300000 */
.L_x_26:
[----:B-1----:R-:W-:Y:S01]  /*5040*/  FMNMX R2, R24, R11, !PT ;  /* 0x0000000b18027209 */ /* 0x002fe20007800000 */
[----:B------:R-:W-:-:S03]  /*5050*/  ULEA UR10, UR5, UR36, 0x3 ;  /* 0x00000024050a7291 */ /* 0x000fc6000f8e183f */
        /* <DEDUP_REMOVED lines=30> */
[----:B------:R-:W-:-:S05]  /*5240*/  FMNMX R4, R85, R2, !PT ;  /* 0x0000000255047209 */ /* 0x000fca0007800000 */
[----:B------:R-:W1:Y:S02]  /*5250*/  SHFL.BFLY PT, R13, R4, 0x1, 0x1f ;  /* 0x0c201f00040d7f89 */ /* 0x000e6400000e0000 */
[----:B-1----:R-:W-:Y:S02]  /*5260*/  FMNMX R13, R4, R13, !PT ;  /* 0x0000000d040d7209 */ /* 0x002fe40007800000 */
[----:B------:R-:W-:-:S03]  /*5270*/  FMNMX R4, R26, R9, !PT ;  /* 0x000000091a047209 */ /* 0x000fc60007800000 */
[----:B------:R-:W1:Y:S01]  /*5280*/  SHFL.BFLY PT, R2, R13, 0x2, 0x1f ;  /* 0x0c401f000d027f89 */ /* 0x000e6200000e0000 */
[----:B------:R-:W-:-:S04]  /*5290*/  FMNMX R23, R27, R4, !PT ;  /* 0x000000041b177209 */ /* 0x000fc80007800000 */
[----:B------:R-:W-:-:S04]  /*52a0*/  FMNMX R4, R30, R23, !PT ;  /* 0x000000171e047209 */ /* 0x000fc80007800000 */
[----:B------:R-:W-:-:S04]  /*52b0*/  FMNMX R23, R31, R4, !PT ;  /* 0x000000041f177209 */ /* 0x000fc80007800000 */
[----:B------:R-:W-:Y:S02]  /*52c0*/  FMNMX R4, R34, R23, !PT ;  /* 0x0000001722047209 */ /* 0x000fe40007800000 */
[----:B-1----:R-:W-:-:S04]  /*52d0*/  FMNMX R2, R13, R2, !PT ;  /* 0x000000020d027209 */ /* 0x002fc80007800000 */
[----:B------:R-:W-:-:S04]  /*52e0*/  FSETP.NEU.AND P2, PT, R2, -INF , PT ;  /* 0xff8000000200780b */ /* 0x000fc80003f4d000 */
[----:B------:R-:W-:-:S05]  /*52f0*/  FSEL R12, R2, RZ, P2 ;  /* 0x000000ff020c7208 */ /* 0x000fca0001000000 */
[C---:B------:R-:W-:Y:S01]  /*5300*/  FMUL R200, R12.reuse, UR7 ;  /* 0x000000070cc87c20 */ /* 0x040fe20008400000 */
[----:B------:R-:W-:-:S03]  /*5310*/  FADD R12, -R12, R11 ;  /* 0x0000000b0c0c7221 */ /* 0x000fc60000000100 */
[--C-:B------:R-:W-:Y:S01]  /*5320*/  FFMA R25, R25, UR7, -R200.reuse ;  /* 0x0000000719197c23 */ /* 0x100fe200080008c8 */
[----:B------:R-:W-:-:S01]  /*5330*/  FFMA R24, R24, UR7, -R200 ;  /* 0x0000000718187c23 */ /* 0x000fc200080008c8 */
[--C-:B------:R-:W-:Y:S01]  /*5340*/  FFMA R28, R28, UR7, -R200.reuse ;  /* 0x000000071c1c7c23 */ /* 0x100fe200080008c8 */
[----:B------:R-:W-:-:S01]  /*5350*/  FFMA R29, R29, UR7, -R200 ;  /* 0x000000071d1d7c23 */ /* 0x000fc200080008c8 */
[--C-:B------:R-:W-:Y:S01]  /*5360*/  FFMA R18, R33, UR7, -R200.reuse ;  /* 0x0000000721127c23 */ /* 0x100fe200080008c8 */
[----:B------:R-:W-:Y:S01]  /*5370*/  FSETP.GEU.AND P6, PT, R25, -126, PT ;  /* 0xc2fc00001900780b */ /* 0x000fe20003fce000 */
[--C-:B------:R-:W-:Y:S01]  /*5380*/  FFMA R17, R32, UR7, -R200.reuse ;  /* 0x0000000720117c23 */ /* 0x100fe200080008c8 */
[----:B------:R-:W-:Y:S01]  /*5390*/  FSETP.GEU.AND P5, PT, R24, -126, PT ;  /* 0xc2fc00001800780b */ /* 0x000fe20003fae000 */
[--C-:B------:R-:W-:Y:S01]  /*53a0*/  FFMA R19, R36, UR7, -R200.reuse ;  /* 0x0000000724137c23 */ /* 0x100fe200080008c8 */
[----:B------:R-:W-:Y:S01]  /*53b0*/  FSETP.GEU.AND P2, PT, R28, -126, PT ;  /* 0xc2fc00001c00780b */ /* 0x000fe20003f4e000 */
[--C-:B------:R-:W-:Y:S01]  /*53c0*/  FFMA R20, R37, UR7, -R200.reuse ;  /* 0x0000000725147c23 */ /* 0x100fe200080008c8 */
[----:B------:R-:W-:Y:S01]  /*53d0*/  FSETP.GEU.AND P3, PT, R29, -126, PT ;  /* 0xc2fc00001d00780b */ /* 0x000fe20003f6e000 */
[--C-:B------:R-:W-:Y:S01]  /*53e0*/  FFMA R22, R41, UR7, -R200.reuse ;  /* 0x0000000729167c23 */ /* 0x100fe200080008c8 */
[----:B------:R-:W-:-:S01]  /*53f0*/  FFMA R21, R40, UR7, -R200 ;  /* 0x0000000728157c23 */ /* 0x000fc200080008c8 */
[--C-:B------:R-:W-:Y:S01]  /*5400*/  FFMA R23, R44, UR7, -R200.reuse ;  /* 0x000000072c177c23 */ /* 0x100fe200080008c8 */
[----:B------:R-:W-:-:S01]  /*5410*/  FFMA R32, R53, UR7, -R200 ;  /* 0x0000000735207c23 */ /* 0x000fc200080008c8 */
[--C-:B------:R-:W-:Y:S01]  /*5420*/  FFMA R36, R56, UR7, -R200.reuse ;  /* 0x0000000738247c23 */ /* 0x100fe200080008c8 */
[----:B------:R-:W-:-:S01]  /*5430*/  FFMA R40, R60, UR7, -R200 ;  /* 0x000000073c287c23 */ /* 0x000fc200080008c8 */
[----:B------:R-:W-:Y:S01]  /*5440*/  @!P6 FMUL R25, R25, 0.5 ;  /* 0x3f0000001919e820 */ /* 0x000fe20000400000 */
[----:B------:R-:W-:-:S01]  /*5450*/  FFMA R44, R64, UR7, -R200 ;  /* 0x00000007402c7c23 */ /* 0x000fc200080008c8 */
[----:B------:R-:W-:Y:S01]  /*5460*/  @!P5 FMUL R24, R24, 0.5 ;  /* 0x3f0000001818d820 */ /* 0x000fe20000400000 */
[----:B------:R-:W-:-:S01]  /*5470*/  FFMA R68, R68, UR7, -R200 ;  /* 0x0000000744447c23 */ /* 0x000fc200080008c8 */
[----:B------:R1:W2:Y:S01]  /*5480*/  MUFU.EX2 R14, R25 ;  /* 0x00000019000e7308 */ /* 0x0002a20000000800 */
[----:B------:R-:W-:Y:S01]  /*5490*/  @!P2 FMUL R28, R28, 0.5 ;  /* 0x3f0000001c1ca820 */ /* 0x000fe20000400000 */
[----:B------:R-:W-:Y:S01]  /*54a0*/  @!P3 FMUL R29, R29, 0.5 ;  /* 0x3f0000001d1db820 */ /* 0x000fe20000400000 */
[----:B------:R-:W-:-:S01]  /*54b0*/  FFMA R72, R72, UR7, -R200 ;  /* 0x0000000748487c23 */ /* 0x000fc200080008c8 */
[--C-:B------:R-:W-:Y:S01]  /*54c0*/  FFMA R76, R76, UR7, -R200.reuse ;  /* 0x000000074c4c7c23 */ /* 0x100fe200080008c8 */
[----:B------:R-:W-:-:S01]  /*54d0*/  FFMA R81, R81, UR7, -R200 ;  /* 0x0000000751517c23 */ /* 0x000fc200080008c8 */
[--C-:B------:R-:W-:Y:S01]  /*54e0*/  FFMA R60, R80, UR7, -R200.reuse ;  /* 0x00000007503c7c23 */ /* 0x100fe200080008c8 */
[----:B------:R-:W-:-:S01]  /*54f0*/  FFMA R84, R84, UR7, -R200 ;  /* 0x0000000754547c23 */ /* 0x000fc200080008c8 */
[----:B------:R3:W4:Y:S01]  /*5500*/  MUFU.EX2 R13, R24 ;  /* 0x00000018000d7308 */ /* 0x0007220000000800 */
[----:B-1----:R-:W-:Y:S01]  /*5510*/  FMNMX R25, R35, R4, !PT ;  /* 0x0000000423197209 */ /* 0x002fe20007800000 */
[----:B------:R-:W-:Y:S01]  /*5520*/  FFMA R85, R85, UR7, -R200 ;  /* 0x0000000755557c23 */ /* 0x000fe200080008c8 */
[----:B------:R-:W-:-:S02]  /*5530*/  FMUL R12, R12, UR7 ;  /* 0x000000070c0c7c20 */ /* 0x000fc40008400000 */
[----:B------:R-:W-:-:S03]  /*5540*/  FMNMX R4, R38, R25, !PT ;  /* 0x0000001926047209 */ /* 0x000fc60007800000 */
[----:B------:R1:W5:Y:S01]  /*5550*/  MUFU.EX2 R15, R28 ;  /* 0x0000001c000f7308 */ /* 0x0003620000000800 */
[----:B--2---:R-:W-:Y:S01]  /*5560*/  @!P6 FMUL R14, R14, R14 ;  /* 0x0000000e0e0ee220 */ /* 0x004fe20000400000 */
[----:B------:R-:W-:Y:S01]  /*5570*/  FSETP.GEU.AND P6, PT, R18, -126, PT ;  /* 0xc2fc00001200780b */ /* 0x000fe20003fce000 */
[----:B---3--:R-:W-:-:S01]  /*5580*/  FFMA R24, R45, UR7, -R200 ;  /* 0x000000072d187c23 */ /* 0x008fc200080008c8 */
[----:B------:R-:W-:-:S04]  /*5590*/  FMNMX R25, R39, R4, !PT ;  /* 0x0000000427197209 */ /* 0x000fc80007800000 */
[----:B------:R2:W3:Y:S01]  /*55a0*/  MUFU.EX2 R16, R29 ;  /* 0x0000001d00107308 */ /* 0x0004e20000000800 */
[----:B----4-:R-:W-:Y:S01]  /*55b0*/  @!P5 FMUL R13, R13, R13 ;  /* 0x0000000d0d0dd220 */ /* 0x010fe20000400000 */
[----:B------:R-:W-:Y:S01]  /*55c0*/  FSETP.GEU.AND P5, PT, R17, -126, PT ;  /* 0xc2fc00001100780b */ /* 0x000fe20003fae000 */
[----:B-1----:R-:W-:-:S01]  /*55d0*/  FFMA R28, R49, UR7, -R200 ;  /* 0x00000007311c7c23 */ /* 0x002fc200080008c8 */
[----:B------:R-:W-:Y:S01]  /*55e0*/  FMNMX R4, R42, R25, !PT ;  /* 0x000000192a047209 */ /* 0x000fe20007800000 */
[----:B------:R-:W-:-:S01]  /*55f0*/  FFMA R25, R48, UR7, -R200 ;  /* 0x0000000730197c23 */ /* 0x000fc200080008c8 */
[----:B------:R-:W-:Y:S01]  /*5600*/  FFMA R49, R73, UR7, -R200 ;  /* 0x0000000749317c23 */ /* 0x000fe200080008c8 */
[----:B------:R-:W-:Y:S01]  /*5610*/  @!P6 FMUL R18, R18, 0.5 ;  /* 0x3f0000001212e820 */ /* 0x000fe20000400000 */
[----:B-----5:R-:W-:Y:S01]  /*5620*/  @!P2 FMUL R15, R15, R15 ;  /* 0x0000000f0f0fa220 */ /* 0x020fe20000400000 */
[----:B------:R-:W-:Y:S02]  /*5630*/  FSETP.GEU.AND P2, PT, R19, -126, PT ;  /* 0xc2fc00001300780b */ /* 0x000fe40003f4e000 */
[----:B--2---:R-:W-:-:S02]  /*5640*/  FMNMX R29, R43, R4, !PT ;  /* 0x000000042b1d7209 */ /* 0x004fc40007800000 */
[----:B------:R-:W1:Y:S02]  /*5650*/  MUFU.EX2 R18, R18 ;  /* 0x0000001200127308 */ /* 0x000e640000000800 */
[----:B------:R-:W-:Y:S01]  /*5660*/  @!P5 FMUL R17, R17, 0.5 ;  /* 0x3f0000001111d820 */ /* 0x000fe20000400000 */
[----:B------:R-:W-:Y:S01]  /*5670*/  FMNMX R4, R46, R29, !PT ;  /* 0x0000001d2e047209 */ /* 0x000fe20007800000 */
[----:B---3--:R-:W-:Y:S01]  /*5680*/  @!P3 FMUL R16, R16, R16 ;  /* 0x000000101010b220 */ /* 0x008fe20000400000 */
[----:B------:R-:W-:Y:S02]  /*5690*/  FSETP.GEU.AND P3, PT, R20, -126, PT ;  /* 0xc2fc00001400780b */ /* 0x000fe40003f6e000 */
[----:B------:R-:W-:Y:S01]  /*56a0*/  FMNMX R29, R47, R4, !PT ;  /* 0x000000042f1d7209 */ /* 0x000fe20007800000 */
[----:B------:R-:W2:Y:S01]  /*56b0*/  MUFU.EX2 R17, R17 ;  /* 0x0000001100117308 */ /* 0x000ea20000000800 */
[----:B------:R-:W-:Y:S02]  /*56c0*/  @!P2 FMUL R19, R19, 0.5 ;  /* 0x3f0000001313a820 */ /* 0x000fe40000400000 */
[----:B------:R-:W-:Y:S01]  /*56d0*/  FMNMX R4, R50, R29, !PT ;  /* 0x0000001d32047209 */ /* 0x000fe20007800000 */
[----:B------:R-:W-:-:S03]  /*56e0*/  FFMA R29, R52, UR7, -R200 ;  /* 0x00000007341d7c23 */ /* 0x000fc600080008c8 */
[----:B------:R-:W-:Y:S01]  /*56f0*/  FMNMX R33, R51, R4, !PT ;  /* 0x0000000433217209 */ /* 0x000fe20007800000 */
[----:B------:R-:W3:Y:S01]  /*5700*/  MUFU.EX2 R19, R19 ;  /* 0x0000001300137308 */ /* 0x000ee20000000800 */
[----:B-1----:R-:W-:Y:S01]  /*5710*/  @!P6 FMUL R18, R18, R18 ;  /* 0x000000121212e220 */ /* 0x002fe20000400000 */
[----:B------:R-:W-:Y:S01]  /*5720*/  FSETP.GEU.AND P6, PT, R22, -126, PT ;  /* 0xc2fc00001600780b */ /* 0x000fe20003fce000 */
[----:B------:R-:W-:Y:S01]  /*5730*/  @!P3 FMUL R20, R20, 0.5 ;  /* 0x3f0000001414b820 */ /* 0x000fe20000400000 */
[----:B------:R-:W-:-:S04]  /*5740*/  FMNMX R4, R54, R33, !PT ;  /* 0x0000002136047209 */ /* 0x000fc80007800000 */
[----:B------:R-:W-:Y:S01]  /*5750*/  FMNMX R33, R55, R4, !PT ;  /* 0x0000000437217209 */ /* 0x000fe20007800000 */
[----:B--2---:R-:W-:Y:S01]  /*5760*/  @!P5 FMUL R17, R17, R17 ;  /* 0x000000111111d220 */ /* 0x004fe20000400000 */
[----:B------:R-:W-:Y:S01]  /*5770*/  FSETP.GEU.AND P5, PT, R21, -126, PT ;  /* 0xc2fc00001500780b */ /* 0x000fe20003fae000 */
[----:B------:R-:W1:Y:S01]  /*5780*/  MUFU.EX2 R20, R20 ;  /* 0x0000001400147308 */ /* 0x000e620000000800 */
[----:B------:R-:W-:-:S03]  /*5790*/  FMNMX R4, R58, R33, !PT ;  /* 0x000000213a047209 */ /* 0x000fc60007800000 */
[----:B------:R-:W-:Y:S01]  /*57a0*/  @!P6 FMUL R22, R22, 0.5 ;  /* 0x3f0000001616e820 */ /* 0x000fe20000400000 */
[----:B------:R-:W-:Y:S01]  /*57b0*/  FMNMX R33, R59, R4, !PT ;  /* 0x000000043b217209 */ /* 0x000fe20007800000 */
[----:B---3--:R-:W-:Y:S01]  /*57c0*/  @!P2 FMUL R19, R19, R19 ;  /* 0x000000131313a220 */ /* 0x008fe20000400000 */
[----:B------:R-:W-:Y:S02]  /*57d0*/  FSETP.GEU.AND P2, PT, R23, -126, PT ;  /* 0xc2fc00001700780b */ /* 0x000fe40003f4e000 */
[----:B------:R-:W-:Y:S01]  /*57e0*/  FMNMX R4, R62, R33, !PT ;  /* 0x000000213e047209 */ /* 0x000fe20007800000 */
[----:B------:R-:W2:Y:S01]  /*57f0*/  MUFU.EX2 R22, R22 ;  /* 0x0000001600167308 */ /* 0x000ea20000000800 */
[----:B------:R-:W-:-:S01]  /*5800*/  FFMA R33, R57, UR7, -R200 ;  /* 0x0000000739217c23 */ /* 0x000fc200080008c8 */
[----:B------:R-:W-:Y:S01]  /*5810*/  @!P5 FMUL R21, R21, 0.5 ;  /* 0x3f0000001515d820 */ /* 0x000fe20000400000 */
[----:B------:R-:W-:Y:S01]  /*5820*/  FMNMX R37, R63, R4, !PT ;  /* 0x000000043f257209 */ /* 0x000fe20007800000 */
[----:B-1----:R-:W-:-:S04]  /*5830*/  @!P3 FMUL R20, R20, R20 ;  /* 0x000000141414b220 */ /* 0x002fc80000400000 */
[----:B------:R-:W1:Y:S01]  /*5840*/  MUFU.EX2 R21, R21 ;  /* 0x0000001500157308 */ /* 0x000e620000000800 */
[----:B------:R-:W-:Y:S01]  /*5850*/  FSETP.GEU.AND P3, PT, R24, -126, PT ;  /* 0xc2fc00001800780b */ /* 0x000fe20003f6e000 */
[----:B------:R-:W-:Y:S01]  /*5860*/  @!P2 FMUL R23, R23, 0.5 ;  /* 0x3f0000001717a820 */ /* 0x000fe20000400000 */
[----:B------:R-:W-:-:S04]  /*5870*/  FMNMX R4, R66, R37, !PT ;  /* 0x0000002542047209 */ /* 0x000fc80007800000 */
[----:B------:R-:W-:Y:S01]  /*5880*/  FMNMX R37, R67, R4, !PT ;  /* 0x0000000443257209 */ /* 0x000fe20007800000 */
[----:B------:R-:W3:Y:S01]  /*5890*/  MUFU.EX2 R23, R23 ;  /* 0x0000001700177308 */ /* 0x000ee20000000800 */
[----:B--2---:R-:W-:Y:S01]  /*58a0*/  @!P6 FMUL R22, R22, R22 ;  /* 0x000000161616e220 */ /* 0x004fe20000400000 */
[----:B------:R-:W-:Y:S02]  /*58b0*/  FSETP.GEU.AND P6, PT, R28, -126, PT ;  /* 0xc2fc00001c00780b */ /* 0x000fe40003fce000 */
[----:B------:R-:W-:Y:S01]  /*58c0*/  FMNMX R4, R70, R37, !PT ;  /* 0x0000002546047209 */ /* 0x000fe20007800000 */
[----:B------:R-:W-:Y:S01]  /*58d0*/  FFMA R37, R61, UR7, -R200 ;  /* 0x000000073d257c23 */ /* 0x000fe200080008c8 */
[----:B------:R-:W-:Y:S02]  /*58e0*/  @!P3 FMUL R24, R24, 0.5 ;  /* 0x3f0000001818b820 */ /* 0x000fe40000400000 */
[----:B------:R-:W-:Y:S01]  /*58f0*/  FMNMX R41, R71, R4, !PT ;  /* 0x0000000447297209 */ /* 0x000fe20007800000 */
[----:B-1----:R-:W-:Y:S01]  /*5900*/  @!P5 FMUL R21, R21, R21 ;  /* 0x000000151515d220 */ /* 0x002fe20000400000 */
[----:B------:R-:W-:-:S02]  /*5910*/  FSETP.GEU.AND P5, PT, R25, -126, PT ;  /* 0xc2fc00001900780b */ /* 0x000fc40003fae000 */
[----:B------:R-:W1:Y:S01]  /*5920*/  MUFU.EX2 R24, R24 ;  /* 0x0000001800187308 */ /* 0x000e620000000800 */
[----:B------:R-:W-:Y:S02]  /*5930*/  FMNMX R4, R74, R41, !PT ;  /* 0x000000294a047209 */ /* 0x000fe40007800000 */
[----:B------:R-:W-:Y:S01]  /*5940*/  @!P6 FMUL R28, R28, 0.5 ;  /* 0x3f0000001c1ce820 */ /* 0x000fe20000400000 */
[----:B---3--:R-:W-:Y:S01]  /*5950*/  @!P2 FMUL R23, R23, R23 ;  /* 0x000000171717a220 */ /* 0x008fe20000400000 */
[----:B------:R-:W-:Y:S02]  /*5960*/  FSETP.GEU.AND P2, PT, R29, -126, PT ;  /* 0xc2fc00001d00780b */ /* 0x000fe40003f4e000 */
[----:B------:R-:W-:Y:S02]  /*5970*/  FMNMX R41, R75, R4, !PT ;  /* 0x000000044b297209 */ /* 0x000fe40007800000 */
[----:B------:R-:W2:Y:S02]  /*5980*/  MUFU.EX2 R28, R28 ;  /* 0x0000001c001c7308 */ /* 0x000ea40000000800 */
[----:B------:R-:W-:Y:S01]  /*5990*/  @!P5 FMUL R25, R25, 0.5 ;  /* 0x3f0000001919d820 */ /* 0x000fe20000400000 */
[----:B------:R-:W-:Y:S01]  /*59a0*/  FMNMX R4, R78, R41, !PT ;  /* 0x000000294e047209 */ /* 0x000fe20007800000 */
[----:B------:R-:W-:-:S03]  /*59b0*/  FFMA R41, R65, UR7, -R200 ;  /* 0x0000000741297c23 */ /* 0x000fc600080008c8 */
[----:B------:R-:W-:Y:S01]  /*59c0*/  FMNMX R45, R79, R4, !PT ;  /* 0x000000044f2d7209 */ /* 0x000fe20007800000 */
[----:B------:R-:W3:Y:S01]  /*59d0*/  MUFU.EX2 R25, R25 ;  /* 0x0000001900197308 */ /* 0x000ee20000000800 */
[----:B-1----:R-:W-:Y:S01]  /*59e0*/  @!P3 FMUL R24, R24, R24 ;  /* 0x000000181818b220 */ /* 0x002fe20000400000 */
[----:B------:R-:W-:Y:S01]  /*59f0*/  @!P2 FMUL R29, R29, 0.5 ;  /* 0x3f0000001d1da820 */ /* 0x000fe20000400000 */
[----:B------:R-:W-:Y:S02]  /*5a00*/  FSETP.GEU.AND P3, PT, R32, -126, PT ;  /* 0xc2fc00002000780b */ /* 0x000fe40003f6e000 */
[----:B------:R-:W-:-:S03]  /*5a10*/  FMNMX R4, R82, R45, !PT ;  /* 0x0000002d52047209 */ /* 0x000fc60007800000 */
[----:B------:R-:W1:Y:S01]  /*5a20*/  MUFU.EX2 R29, R29 ;  /* 0x0000001d001d7308 */ /* 0x000e620000000800 */
[----:B--2---:R-:W-:Y:S01]  /*5a30*/  @!P6 FMUL R28, R28, R28 ;  /* 0x0000001c1c1ce220 */ /* 0x004fe20000400000 */
[----:B------:R-:W-:Y:S02]  /*5a40*/  FSETP.GEU.AND P6, PT, R33, -126, PT ;  /* 0xc2fc00002100780b */ /* 0x000fe40003fce000 */
[----:B------:R-:W-:-:S04]  /*5a50*/  FMNMX R45, R83, R4, !PT ;  /* 0x00000004532d7209 */ /* 0x000fc80007800000 */
[----:B------:R-:W-:Y:S01]  /*5a60*/  @!P3 FMUL R32, R32, 0.5 ;  /* 0x3f0000002020b820 */ /* 0x000fe20000400000 */
[----:B---3--:R-:W-:Y:S01]  /*5a70*/  @!P5 FMUL R25, R25, R25 ;  /* 0x000000191919d220 */ /* 0x008fe20000400000 */
[----:B------:R-:W-:Y:S02]  /*5a80*/  FSETP.GEU.AND P5, PT, R36, -126, PT ;  /* 0xc2fc00002400780b */ /* 0x000fe40003fae000 */
[----:B------:R-:W-:Y:S01]  /*5a90*/  FMNMX R4, R86, R45, !PT ;  /* 0x0000002d56047209 */ /* 0x000fe20007800000 */
[----:B------:R-:W-:Y:S01]  /*5aa0*/  FFMA R45, R69, UR7, -R200 ;  /* 0x00000007452d7c23 */ /* 0x000fe200080008c8 */
[----:B------:R-:W2:Y:S01]  /*5ab0*/  MUFU.EX2 R32, R32 ;  /* 0x0000002000207308 */ /* 0x000ea20000000800 */
[----:B------:R-:W-:Y:S01]  /*5ac0*/  @!P6 FMUL R33, R33, 0.5 ;  /* 0x3f0000002121e820 */ /* 0x000fe20000400000 */
[----:B------:R-:W-:Y:S01]  /*5ad0*/  FMNMX R4, R87, R4, !PT ;  /* 0x0000000457047209 */ /* 0x000fe20007800000 */
[----:B-1----:R-:W-:Y:S01]  /*5ae0*/  @!P2 FMUL R29, R29, R29 ;  /* 0x0000001d1d1da220 */ /* 0x002fe20000400000 */
[----:B------:R-:W-:-:S03]  /*5af0*/  FSETP.GEU.AND P2, PT, R40, -126, PT ;  /* 0xc2fc00002800780b */ /* 0x000fc60003f4e000 */
[----:B------:R-:W1:Y:S01]  /*5b00*/  SHFL.BFLY PT, R53, R4, 0x1, 0x1f ;  /* 0x0c201f0004357f89 */ /* 0x000e6200000e0000 */
[----:B------:R-:W3:Y:S01]  /*5b10*/  MUFU.EX2 R33, R33 ;  /* 0x0000002100217308 */ /* 0x000ee20000000800 */
[----:B------:R-:W-:-:S07]  /*5b20*/  @!P5 FMUL R36, R36, 0.5 ;  /* 0x3f0000002424d820 */ /* 0x000fce0000400000 */
[----:B------:R-:W4:Y:S01]  /*5b30*/  MUFU.EX2 R36, R36 ;  /* 0x0000002400247308 */ /* 0x000f220000000800 */
[----:B------:R-:W-:Y:S01]  /*5b40*/  @!P2 FMUL R40, R40, 0.5 ;  /* 0x3f0000002828a820 */ /* 0x000fe20000400000 */
[----:B--2---:R-:W-:Y:S01]  /*5b50*/  @!P3 FMUL R32, R32, R32 ;  /* 0x000000202020b220 */ /* 0x004fe20000400000 */
[----:B------:R-:W-:-:S05]  /*5b60*/  FSETP.GEU.AND P3, PT, R37, -126, PT ;  /* 0xc2fc00002500780b */ /* 0x000fca0003f6e000 */
[----:B------:R-:W2:Y:S01]  /*5b70*/  MUFU.EX2 R40, R40 ;  /* 0x0000002800287308 */ /* 0x000ea20000000800 */
[----:B---3--:R-:W-:Y:S01]  /*5b80*/  @!P6 FMUL R33, R33, R33 ;  /* 0x000000212121e220 */ /* 0x008fe20000400000 */
[----:B------:R-:W-:Y:S02]  /*5b90*/  FSETP.GEU.AND P6, PT, R41, -126, PT ;  /* 0xc2fc00002900780b */ /* 0x000fe40003fce000 */
[----:B-1----:R-:W-:-:S04]  /*5ba0*/  FMNMX R4, R4, R53, !PT ;  /* 0x0000003504047209 */ /* 0x002fc80007800000 */
[----:B------:R-:W-:Y:S01]  /*5bb0*/  @!P3 FMUL R37, R37, 0.5 ;  /* 0x3f0000002525b820 */ /* 0x000fe20000400000 */
[----:B----4-:R-:W-:Y:S01]  /*5bc0*/  @!P5 FMUL R36, R36, R36 ;  /* 0x000000242424d220 */ /* 0x010fe20000400000 */
[----:B------:R-:W-:Y:S01]  /*5bd0*/  FSETP.GEU.AND P5, PT, R44, -126, PT ;  /* 0xc2fc00002c00780b */ /* 0x000fe20003fae000 */
[----:B------:R-:W-:-:S01]  /*5be0*/  FFMA R53, R77, UR7, -R200 ;  /* 0x000000074d357c23 */ /* 0x000fc200080008c8 */
[----:B------:R-:W1:Y:S02]  /*5bf0*/  SHFL.BFLY PT, R57, R4, 0x2, 0x1f ;  /* 0x0c401f0004397f89 */ /* 0x000e6400000e0000 */
[----:B------:R-:W3:Y:S01]  /*5c00*/  MUFU.EX2 R37, R37 ;  /* 0x0000002500257308 */ /* 0x000ee20000000800 */
[----:B------:R-:W-:Y:S01]  /*5c10*/  @!P6 FMUL R41, R41, 0.5 ;  /* 0x3f0000002929e820 */ /* 0x000fe20000400000 */
[----:B--2---:R-:W-:Y:S01]  /*5c20*/  @!P2 FMUL R40, R40, R40 ;  /* 0x000000282828a220 */ /* 0x004fe20000400000 */
[----:B------:R-:W-:-:S05]  /*5c30*/  FSETP.GEU.AND P2, PT, R68, -126, PT ;  /* 0xc2fc00004400780b */ /* 0x000fca0003f4e000 */
[----:B------:R-:W2:Y:S01]  /*5c40*/  MUFU.EX2 R41, R41 ;  /* 0x0000002900297308 */ /* 0x000ea20000000800 */
[----:B------:R-:W-:-:S07]  /*5c50*/  @!P5 FMUL R44, R44, 0.5 ;  /* 0x3f0000002c2cd820 */ /* 0x000fce0000400000 */
[----:B------:R-:W4:Y:S01]  /*5c60*/  MUFU.EX2 R44, R44 ;  /* 0x0000002c002c7308 */ /* 0x000f220000000800 */
[----:B------:R-:W-:Y:S01]  /*5c70*/  @!P2 FMUL R68, R68, 0.5 ;  /* 0x3f0000004444a820 */ /* 0x000fe20000400000 */
[----:B---3--:R-:W-:Y:S01]  /*5c80*/  @!P3 FMUL R37, R37, R37 ;  /* 0x000000252525b220 */ /* 0x008fe20000400000 */
[----:B------:R-:W-:Y:S02]  /*5c90*/  FSETP.GEU.AND P3, PT, R45, -126, PT ;  /* 0xc2fc00002d00780b */ /* 0x000fe40003f6e000 */
[----:B-1----:R-:W-:-:S03]  /*5ca0*/  FMNMX R4, R4, R57, !PT ;  /* 0x0000003904047209 */ /* 0x002fc60007800000 */
[----:B------:R-:W1:Y:S01]  /*5cb0*/  MUFU.EX2 R48, R68 ;  /* 0x0000004400307308 */ /* 0x000e620000000800 */
[----:B--2---:R-:W-:Y:S01]  /*5cc0*/  @!P6 FMUL R41, R41, R41 ;  /* 0x000000292929e220 */ /* 0x004fe20000400000 */
[----:B------:R-:W-:-:S06]  /*5cd0*/  FSETP.GEU.AND P6, PT, R49, -126, PT ;  /* 0xc2fc00003100780b */ /* 0x000fcc0003fce000 */
[----:B------:R-:W-:Y:S01]  /*5ce0*/  @!P3 FMUL R45, R45, 0.5 ;  /* 0x3f0000002d2db820 */ /* 0x000fe20000400000 */
[----:B----4-:R-:W-:Y:S01]  /*5cf0*/  @!P5 FMUL R44, R44, R44 ;  /* 0x0000002c2c2cd220 */ /* 0x010fe20000400000 */
[----:B------:R-:W-:-:S04]  /*5d00*/  FSETP.GEU.AND P5, PT, R72, -126, PT ;  /* 0xc2fc00004800780b */ /* 0x000fc80003fae000 */
[----:B------:R-:W2:Y:S01]  /*5d10*/  MUFU.EX2 R45, R45 ;  /* 0x0000002d002d7308 */ /* 0x000ea20000000800 */
[----:B------:R-:W-:Y:S01]  /*5d20*/  @!P6 FMUL R49, R49, 0.5 ;  /* 0x3f0000003131e820 */ /* 0x000fe20000400000 */
[----:B-1----:R-:W-:Y:S01]  /*5d30*/  @!P2 FMUL R48, R48, R48 ;  /* 0x000000303030a220 */ /* 0x002fe20000400000 */
[----:B------:R-:W-:-:S05]  /*5d40*/  FSETP.GEU.AND P2, PT, R76, -126, PT ;  /* 0xc2fc00004c00780b */ /* 0x000fca0003f4e000 */
[----:B------:R-:W1:Y:S01]  /*5d50*/  MUFU.EX2 R49, R49 ;  /* 0x0000003100317308 */ /* 0x000e620000000800 */
[----:B------:R-:W-:-:S07]  /*5d60*/  @!P5 FMUL R72, R72, 0.5 ;  /* 0x3f0000004848d820 */ /* 0x000fce0000400000 */
[----:B------:R-:W3:Y:S01]  /*5d70*/  MUFU.EX2 R52, R72 ;  /* 0x0000004800347308 */ /* 0x000ee20000000800 */
[----:B------:R-:W-:Y:S01]  /*5d80*/  @!P2 FMUL R76, R76, 0.5 ;  /* 0x3f0000004c4ca820 */ /* 0x000fe20000400000 */
[----:B--2---:R-:W-:Y:S01]  /*5d90*/  @!P3 FMUL R45, R45, R45 ;  /* 0x0000002d2d2db220 */ /* 0x004fe20000400000 */
[----:B------:R-:W-:-:S05]  /*5da0*/  FSETP.GEU.AND P3, PT, R53, -126, PT ;  /* 0xc2fc00003500780b */ /* 0x000fca0003f6e000 */
[----:B------:R-:W2:Y:S01]  /*5db0*/  MUFU.EX2 R56, R76 ;  /* 0x0000004c00387308 */ /* 0x000ea20000000800 */
[----:B-1----:R-:W-:Y:S01]  /*5dc0*/  @!P6 FMUL R49, R49, R49 ;  /* 0x000000313131e220 */ /* 0x002fe20000400000 */
[----:B------:R-:W-:-:S06]  /*5dd0*/  FSETP.GEU.AND P6, PT, R81, -126, PT ;  /* 0xc2fc00005100780b */ /* 0x000fcc0003fce000 */
[----:B------:R-:W-:Y:S01]  /*5de0*/  @!P3 FMUL R53, R53, 0.5 ;  /* 0x3f0000003535b820 */ /* 0x000fe20000400000 */
[----:B---3--:R-:W-:Y:S01]  /*5df0*/  @!P5 FMUL R52, R52, R52 ;  /* 0x000000343434d220 */ /* 0x008fe20000400000 */
[----:B------:R-:W-:-:S04]  /*5e00*/  FSETP.GEU.AND P5, PT, R60, -126, PT ;  /* 0xc2fc00003c00780b */ /* 0x000fc80003fae000 */
[----:B------:R-:W1:Y:S01]  /*5e10*/  MUFU.EX2 R53, R53 ;  /* 0x0000003500357308 */ /* 0x000e620000000800 */
[----:B------:R-:W-:Y:S01]  /*5e20*/  @!P6 FMUL R81, R81, 0.5 ;  /* 0x3f0000005151e820 */ /* 0x000fe20000400000 */
[----:B--2---:R-:W-:Y:S01]  /*5e30*/  @!P2 FMUL R56, R56, R56 ;  /* 0x000000383838a220 */ /* 0x004fe20000400000 */
[----:B------:R-:W-:-:S04]  /*5e40*/  FSETP.NEU.AND P2, PT, R4, -INF , PT ;  /* 0xff8000000400780b */ /* 0x000fc80003f4d000 */
[----:B------:R-:W-:Y:S01]  /*5e50*/  FSEL R76, R4, RZ, P2 ;  /* 0x000000ff044c7208 */ /* 0x000fe20001000000 */
[----:B------:R-:W2:Y:S01]  /*5e60*/  MUFU.EX2 R57, R81 ;  /* 0x0000005100397308 */ /* 0x000ea20000000800 */
[----:B------:R-:W-:Y:S01]  /*5e70*/  FSETP.GEU.AND P2, PT, R84, -126, PT ;  /* 0xc2fc00005400780b */ /* 0x000fe20003f4e000 */
[----:B------:R-:W-:Y:S02]  /*5e80*/  @!P5 FMUL R60, R60, 0.5 ;  /* 0x3f0000003c3cd820 */ /* 0x000fe40000400000 */
[C---:B------:R-:W-:Y:S01]  /*5e90*/  FMUL R72, R76.reuse, UR7 ;  /* 0x000000074c487c20 */ /* 0x040fe20008400000 */
[----:B------:R-:W-:Y:S01]  /*5ea0*/  FADD R11, -R76, R9 ;  /* 0x000000094c0b7221 */ /* 0x000fe20000000100 */
[----:B------:R-:W-:-:S01]  /*5eb0*/  FADD R76, R22, R49 ;  /* 0x00000031164c7221 */ /* 0x000fc20000000000 */
[----:B------:R-:W-:Y:S01]  /*5ec0*/  F2FP.SATFINITE.E4M3.F32.PACK_AB_MERGE_C R22, RZ, R22, RZ ;  /* 0x00000016ff16723e */ /* 0x000fe200048070ff */
[----:B------:R-:W3:Y:S01]  /*5ed0*/  MUFU.EX2 R60, R60 ;  /* 0x0000003c003c7308 */ /* 0x000ee20000000800 */
[----:B------:R-:W-:-:S01]  /*5ee0*/  FFMA R64, R27, UR7, -R72 ;  /* 0x000000071b407c23 */ /* 0x000fc20008000848 */
[----:B-1----:R-:W-:Y:S01]  /*5ef0*/  @!P3 FMUL R53, R53, R53 ;  /* 0x000000353535b220 */ /* 0x002fe20000400000 */
[----:B------:R-:W-:Y:S01]  /*5f00*/  FSETP.GEU.AND P3, PT, R85, -126, PT ;  /* 0xc2fc00005500780b */ /* 0x000fe20003f6e000 */
[--C-:B------:R-:W-:Y:S01]  /*5f10*/  FFMA R61, R26, UR7, -R72.reuse ;  /* 0x000000071a3d7c23 */ /* 0x100fe20008000848 */
[----:B------:R-:W-:-:S01]  /*5f20*/  FFMA R65, R30, UR7, -R72 ;  /* 0x000000071e417c23 */ /* 0x000fc20008000848 */
[----:B------:R-:W-:Y:S01]  /*5f30*/  @!P2 FMUL R84, R84, 0.5 ;  /* 0x3f0000005454a820 */ /* 0x000fe20000400000 */
[----:B------:R-:W-:-:S01]  /*5f40*/  FFMA R68, R31, UR7, -R72 ;  /* 0x000000071f447c23 */ /* 0x000fc20008000848 */
[--C-:B------:R-:W-:Y:S01]  /*5f50*/  FFMA R69, R34, UR7, -R72.reuse ;  /* 0x0000000722457c23 */ /* 0x100fe20008000848 */
[----:B--2---:R-:W-:Y:S01]  /*5f60*/  @!P6 FMUL R57, R57, R57 ;  /* 0x000000393939e220 */ /* 0x004fe20000400000 */
[----:B------:R-:W1:Y:S01]  /*5f70*/  MUFU.EX2 R26, R84 ;  /* 0x00000054001a7308 */ /* 0x000e620000000800 */
[----:B------:R-:W-:Y:S01]  /*5f80*/  FSETP.GEU.AND P6, PT, R64, -126, PT ;  /* 0xc2fc00004000780b */ /* 0x000fe20003fce000 */
[--C-:B------:R-:W-:Y:S01]  /*5f90*/  FFMA R73, R46, UR7, -R72.reuse ;  /* 0x000000072e497c23 */ /* 0x100fe20008000848 */
[----:B------:R-:W-:-:S01]  /*5fa0*/  FFMA R77, R67, UR7, -R72 ;  /* 0x00000007434d7c23 */ /* 0x000fc20008000848 */
[--C-:B------:R-:W-:Y:S01]  /*5fb0*/  FFMA R70, R70, UR7, -R72.reuse ;  /* 0x0000000746467c23 */ /* 0x100fe20008000848 */
[----:B------:R-:W-:-:S01]  /*5fc0*/  FFMA R74, R74, UR7, -R72 ;  /* 0x000000074a4a7c23 */ /* 0x000fc20008000848 */
[----:B------:R-:W-:Y:S01]  /*5fd0*/  @!P3 FMUL R85, R85, 0.5 ;  /* 0x3f0000005555b820 */ /* 0x000fe20000400000 */
[----:B---3--:R-:W-:Y:S01]  /*5fe0*/  @!P5 FMUL R60, R60, R60 ;  /* 0x0000003c3c3cd220 */ /* 0x008fe20000400000 */
[----:B------:R-:W-:Y:S01]  /*5ff0*/  FSETP.GEU.AND P5, PT, R61, -126, PT ;  /* 0xc2fc00003d00780b */ /* 0x000fe20003fae000 */
[----:B------:R-:W-:-:S01]  /*6000*/  FFMA R75, R75, UR7, -R72 ;  /* 0x000000074b4b7c23 */ /* 0x000fc20008000848 */
[----:B------:R2:W3:Y:S01]  /*6010*/  MUFU.EX2 R27, R85 ;  /* 0x00000055001b7308 */ /* 0x0004e20000000800 */
[----:B------:R-:W-:-:S01]  /*6020*/  FFMA R82, R82, UR7, -R72 ;  /* 0x0000000752527c23 */ /* 0x000fc20008000848 */
[--C-:B------:R-:W-:Y:S01]  /*6030*/  FFMA R83, R83, UR7, -R72.reuse ;  /* 0x0000000753537c23 */ /* 0x100fe20008000848 */
[----:B------:R-:W-:-:S01]  /*6040*/  FFMA R200, R86, UR7, -R72 ;  /* 0x0000000756c87c23 */ /* 0x000fc20008000848 */
[----:B------:R-:W-:Y:S01]  /*6050*/  @!P6 FMUL R64, R64, 0.5 ;  /* 0x3f0000004040e820 */ /* 0x000fe20000400000 */
[----:B------:R-:W-:-:S01]  /*6060*/  FFMA R87, R87, UR7, -R72 ;  /* 0x0000000757577c23 */ /* 0x000fc20008000848 */
[----:B------:R-:W-:Y:S01]  /*6070*/  LOP3.LUT R22, R22, 0xffff, RZ, 0xc0, !PT ;  /* 0x0000ffff16167812 */ /* 0x000fe200078ec0ff */
[----:B-1----:R-:W-:Y:S01]  /*6080*/  @!P2 FMUL R26, R26, R26 ;  /* 0x0000001a1a1aa220 */ /* 0x002fe20000400000 */
[----:B------:R-:W-:Y:S01]  /*6090*/  FSETP.GEU.AND P2, PT, R65, -126, PT ;  /* 0xc2fc00004100780b */ /* 0x000fe20003f4e000 */
[----:B------:R1:W4:Y:S01]  /*60a0*/  MUFU.EX2 R31, R64 ;  /* 0x00000040001f7308 */ /* 0x0003220000000800 */
[----:B--2---:R-:W-:-:S01]  /*60b0*/  FFMA R85, R79, UR7, -R72 ;  /* 0x000000074f557c23 */ /* 0x004fc20008000848 */
[----:B------:R-:W-:Y:S01]  /*60c0*/  @!P5 FMUL R61, R61, 0.5 ;  /* 0x3f0000003d3dd820 */ /* 0x000fe20000400000 */
[----:B------:R-:W-:-:S01]  /*60d0*/  FADD R80, R29, R26 ;  /* 0x0000001a1d507221 */ /* 0x000fc20000000000 */
[----:B------:R-:W-:Y:S01]  /*60e0*/  FADD R79, R28, R57 ;  /* 0x000000391c4f7221 */ /* 0x000fe20000000000 */
[----:B------:R-:W-:Y:S01]  /*60f0*/  F2FP.SATFINITE.E4M3.F32.PACK_AB_MERGE_C R28, RZ, R28, RZ ;  /* 0x0000001cff1c723e */ /* 0x000fe200048070ff */
[----:B------:R-:W-:Y:S01]  /*6100*/  FMUL R11, R11, UR7 ;  /* 0x000000070b0b7c20 */ /* 0x000fe20008400000 */
[----:B------:R-:W-:Y:S01]  /*6110*/  F2FP.SATFINITE.E4M3.F32.PACK_AB_MERGE_C R26, RZ, R26, RZ ;  /* 0x0000001aff1a723e */ /* 0x000fe200048070ff */
[----:B------:R2:W5:Y:S01]  /*6120*/  MUFU.EX2 R30, R61 ;  /* 0x0000003d001e7308 */ /* 0x0005620000000800 */
[----:B---3--:R-:W-:Y:S01]  /*6130*/  @!P3 FMUL R27, R27, R27 ;  /* 0x0000001b1b1bb220 */ /* 0x008fe20000400000 */
[----:B------:R-:W-:Y:S01]  /*6140*/  FSETP.GEU.AND P3, PT, R68, -126, PT ;  /* 0xc2fc00004400780b */ /* 0x000fe20003f6e000 */
[----:B-1----:R-:W-:-:S01]  /*6150*/  FFMA R64, R38, UR7, -R72 ;  /* 0x0000000726407c23 */ /* 0x002fc20008000848 */
[----:B------:R-:W-:Y:S01]  /*6160*/  @!P2 FMUL R65, R65, 0.5 ;  /* 0x3f0000004141a820 */ /* 0x000fe20000400000 */
[----:B------:R-:W-:-:S02]  /*6170*/  LOP3.LUT R28, R28, 0xffff, RZ, 0xc0, !PT ;  /* 0x0000ffff1c1c7812 */ /* 0x000fc400078ec0ff */
[----:B------:R-:W-:Y:S01]  /*6180*/  LOP3.LUT R26, R26, 0xff, RZ, 0xc0, !PT ;  /* 0x000000ff1a1a7812 */ /* 0x000fe200078ec0ff */
[----:B------:R1:W3:Y:S01]  /*6190*/  MUFU.EX2 R34, R65 ;  /* 0x0000004100227308 */ /* 0x0002e20000000800 */
[----:B--2---:R-:W-:-:S01]  /*61a0*/  FFMA R61, R35, UR7, -R72 ;  /* 0x00000007233d7c23 */ /* 0x004fc20008000848 */
[----:B----4-:R-:W-:Y:S01]  /*61b0*/  @!P6 FMUL R31, R31, R31 ;  /* 0x0000001f1f1fe220 */ /* 0x010fe20000400000 */
[----:B------:R-:W-:Y:S02]  /*61c0*/  F2FP.SATFINITE.E4M3.F32.PACK_AB_MERGE_C R29, RZ, R29, RZ ;  /* 0x0000001dff1d723e */ /* 0x000fe400048070ff */
[----:B------:R-:W-:Y:S02]  /*61d0*/  F2FP.SATFINITE.E4M3.F32.PACK_AB_MERGE_C R49, RZ, R49, RZ ;  /* 0x00000031ff31723e */ /* 0x000fe400048070ff */
[----:B------:R-:W-:Y:S01]  /*61e0*/  FSETP.GEU.AND P6, PT, R61, -126, PT ;  /* 0xc2fc00003d00780b */ /* 0x000fe20003fce000 */
[----:B------:R-:W-:Y:S01]  /*61f0*/  @!P3 FMUL R68, R68, 0.5 ;  /* 0x3f0000004444b820 */ /* 0x000fe20000400000 */
[----:B-----5:R-:W-:Y:S01]  /*6200*/  @!P5 FMUL R30, R30, R30 ;  /* 0x0000001e1e1ed220 */ /* 0x020fe20000400000 */
[----:B------:R-:W-:Y:S01]  /*6210*/  FSETP.GEU.AND P5, PT, R69, -126, PT ;  /* 0xc2fc00004500780b */ /* 0x000fe20003fae000 */
[----:B-1----:R-:W-:-:S01]  /*6220*/  FFMA R65, R39, UR7, -R72 ;  /* 0x0000000727417c23 */ /* 0x002fc20008000848 */
[----:B------:R1:W2:Y:S01]  /*6230*/  MUFU.EX2 R35, R68 ;  /* 0x0000004400237308 */ /* 0x0002a20000000800 */
[----:B------:R-:W-:Y:S01]  /*6240*/  F2FP.SATFINITE.E4M3.F32.PACK_AB_MERGE_C R57, RZ, R57, RZ ;  /* 0x00000039ff39723e */ /* 0x000fe200048070ff */
[----:B---3--:R-:W-:Y:S01]  /*6250*/  @!P2 FMUL R34, R34, R34 ;  /* 0x000000222222a220 */ /* 0x008fe20000400000 */
[----:B------:R-:W-:-:S05]  /*6260*/  FSETP.GEU.AND P2, PT, R64, -126, PT ;  /* 0xc2fc00004000780b */ /* 0x000fca0003f4e000 */
[----:B------:R-:W-:Y:S01]  /*6270*/  @!P6 FMUL R61, R61, 0.5 ;  /* 0x3f0000003d3de820 */ /* 0x000fe20000400000 */
[----:B-1----:R-:W-:-:S01]  /*6280*/  FFMA R68, R42, UR7, -R72 ;  /* 0x000000072a447c23 */ /* 0x002fc20008000848 */
[----:B------:R-:W-:Y:S01]  /*6290*/  LOP3.LUT R57, R57, 0xffff, RZ, 0xc0, !PT ;  /* 0x0000ffff39397812 */ /* 0x000fe200078ec0ff */
[----:B------:R-:W-:Y:S01]  /*62a0*/  @!P5 FMUL R69, R69, 0.5 ;  /* 0x3f0000004545d820 */ /* 0x000fe20000400000 */
[----:B------:R-:W1:Y:S01]  /*62b0*/  MUFU.EX2 R39, R61 ;  /* 0x0000003d00277308 */ /* 0x000e620000000800 */
[----:B--2---:R-:W-:Y:S01]  /*62c0*/  @!P3 FMUL R35, R35, R35 ;  /* 0x000000232323b220 */ /* 0x004fe20000400000 */
[----:B------:R-:W-:Y:S02]  /*62d0*/  FSETP.GEU.AND P3, PT, R65, -126, PT ;  /* 0xc2fc00004100780b */ /* 0x000fe40003f6e000 */
[----:B------:R-:W-:-:S04]  /*62e0*/  @!P2 FMUL R64, R64, 0.5 ;  /* 0x3f0000004040a820 */ /* 0x000fc80000400000 */
[----:B------:R2:W3:Y:S08]  /*62f0*/  MUFU.EX2 R38, R69 ;  /* 0x0000004500267308 */ /* 0x0004f00000000800 */
[----:B------:R4:W5:Y:S01]  /*6300*/  MUFU.EX2 R42, R64 ;  /* 0x00000040002a7308 */ /* 0x0009620000000800 */
[----:B--2---:R-:W-:-:S01]  /*6310*/  FFMA R69, R43, UR7, -R72 ;  /* 0x000000072b457c23 */ /* 0x004fc20008000848 */
[----:B-1----:R-:W-:Y:S01]  /*6320*/  @!P6 FMUL R39, R39, R39 ;  /* 0x000000272727e220 */ /* 0x002fe20000400000 */
[----:B------:R-:W-:-:S03]  /*6330*/  @!P3 FMUL R65, R65, 0.5 ;  /* 0x3f0000004141b820 */ /* 0x000fc60000400000 */
[----:B------:R-:W-:Y:S02]  /*6340*/  FSETP.GEU.AND P6, PT, R69, -126, PT ;  /* 0xc2fc00004500780b */ /* 0x000fe40003fce000 */
[----:B------:R1:W2:Y:S01]  /*6350*/  MUFU.EX2 R43, R65 ;  /* 0x00000041002b7308 */ /* 0x0002a20000000800 */
[----:B---3--:R-:W-:Y:S01]  /*6360*/  @!P5 FMUL R38, R38, R38 ;  /* 0x000000262626d220 */ /* 0x008fe20000400000 */
[----:B------:R-:W-:Y:S01]  /*6370*/  FSETP.GEU.AND P5, PT, R68, -126, PT ;  /* 0xc2fc00004400780b */ /* 0x000fe20003fae000 */
[----:B----4-:R-:W-:-:S01]  /*6380*/  FFMA R64, R47, UR7, -R72 ;  /* 0x000000072f407c23 */ /* 0x010fc20008000848 */
[----:B-----5:R-:W-:Y:S01]  /*6390*/  @!P2 FMUL R42, R42, R42 ;  /* 0x0000002a2a2aa220 */ /* 0x020fe20000400000 */
[----:B------:R-:W-:-:S06]  /*63a0*/  FSETP.GEU.AND P2, PT, R73, -126, PT ;  /* 0xc2fc00004900780b */ /* 0x000fcc0003f4e000 */
[----:B------:R-:W-:Y:S01]  /*63b0*/  @!P6 FMUL R69, R69, 0.5 ;  /* 0x3f0000004545e820 */ /* 0x000fe20000400000 */
[----:B-1----:R-:W-:-:S03]  /*63c0*/  FFMA R65, R50, UR7, -R72 ;  /* 0x0000000732417c23 */ /* 0x002fc60008000848 */
[----:B------:R1:W3:Y:S01]  /*63d0*/  MUFU.EX2 R47, R69 ;  /* 0x00000045002f7308 */ /* 0x0002e20000000800 */
[----:B------:R-:W-:Y:S01]  /*63e0*/  @!P5 FMUL R68, R68, 0.5 ;  /* 0x3f0000004444d820 */ /* 0x000fe20000400000 */
[----:B--2---:R-:W-:Y:S01]  /*63f0*/  @!P3 FMUL R43, R43, R43 ;  /* 0x0000002b2b2bb220 */ /* 0x004fe20000400000 */
[----:B------:R-:W-:-:S05]  /*6400*/  FSETP.GEU.AND P3, PT, R64, -126, PT ;  /* 0xc2fc00004000780b */ /* 0x000fca0003f6e000 */
[----:B------:R2:W4:Y:S01]  /*6410*/  MUFU.EX2 R46, R68 ;  /* 0x00000044002e7308 */ /* 0x0005220000000800 */
[----:B------:R-:W-:Y:S01]  /*6420*/  @!P2 FMUL R73, R73, 0.5 ;  /* 0x3f0000004949a820 */ /* 0x000fe20000400000 */
[----:B-1----:R-:W-:-:S06]  /*6430*/  FFMA R69, R54, UR7, -R72 ;  /* 0x0000000736457c23 */ /* 0x002fcc0008000848 */
[----:B------:R1:W5:Y:S01]  /*6440*/  MUFU.EX2 R50, R73 ;  /* 0x0000004900327308 */ /* 0x0003620000000800 */
[----:B--2---:R-:W-:-:S01]  /*6450*/  FFMA R68, R51, UR7, -R72 ;  /* 0x0000000733447c23 */ /* 0x004fc20008000848 */
[----:B---3--:R-:W-:Y:S01]  /*6460*/  @!P6 FMUL R47, R47, R47 ;  /* 0x0000002f2f2fe220 */ /* 0x008fe20000400000 */
[----:B------:R-:W-:-:S03]  /*6470*/  @!P3 FMUL R64, R64, 0.5 ;  /* 0x3f0000004040b820 */ /* 0x000fc60000400000 */
[----:B------:R-:W-:Y:S02]  /*6480*/  FSETP.GEU.AND P6, PT, R68, -126, PT ;  /* 0xc2fc00004400780b */ /* 0x000fe40003fce000 */
[----:B------:R2:W3:Y:S01]  /*6490*/  MUFU.EX2 R51, R64 ;  /* 0x0000004000337308 */ /* 0x0004e20000000800 */
[----:B----4-:R-:W-:Y:S01]  /*64a0*/  @!P5 FMUL R46, R46, R46 ;  /* 0x0000002e2e2ed220 */ /* 0x010fe20000400000 */
[----:B------:R-:W-:Y:S01]  /*64b0*/  FSETP.GEU.AND P5, PT, R65, -126, PT ;  /* 0xc2fc00004100780b */ /* 0x000fe20003fae000 */
[----:B-1----:R-:W-:-:S01]  /*64c0*/  FFMA R73, R55, UR7, -R72 ;  /* 0x0000000737497c23 */ /* 0x002fc20008000848 */
[----:B-----5:R-:W-:Y:S01]  /*64d0*/  @!P2 FMUL R50, R50, R50 ;  /* 0x000000323232a220 */ /* 0x020fe20000400000 */
[----:B------:R-:W-:-:S06]  /*64e0*/  FSETP.GEU.AND P2, PT, R69, -126, PT ;  /* 0xc2fc00004500780b */ /* 0x000fcc0003f4e000 */
[----:B------:R-:W-:Y:S01]  /*64f0*/  @!P6 FMUL R68, R68, 0.5 ;  /* 0x3f0000004444e820 */ /* 0x000fe20000400000 */
[----:B--2---:R-:W-:-:S03]  /*6500*/  FFMA R64, R58, UR7, -R72 ;  /* 0x000000073a407c23 */ /* 0x004fc60008000848 */
[----:B------:R1:W2:Y:S01]  /*6510*/  MUFU.EX2 R54, R68 ;  /* 0x0000004400367308 */ /* 0x0002a20000000800 */
[----:B------:R-:W-:Y:S01]  /*6520*/  @!P5 FMUL R65, R65, 0.5 ;  /* 0x3f0000004141d820 */ /* 0x000fe20000400000 */
[----:B---3--:R-:W-:Y:S01]  /*6530*/  @!P3 FMUL R51, R51, R51 ;  /* 0x000000333333b220 */ /* 0x008fe20000400000 */
[----:B------:R-:W-:-:S05]  /*6540*/  FSETP.GEU.AND P3, PT, R73, -126, PT ;  /* 0xc2fc00004900780b */ /* 0x000fca0003f6e000 */
[----:B------:R3:W4:Y:S01]  /*6550*/  MUFU.EX2 R61, R65 ;  /* 0x00000041003d7308 */ /* 0x0007220000000800 */
[----:B------:R-:W-:Y:S01]  /*6560*/  @!P2 FMUL R69, R69, 0.5 ;  /* 0x3f0000004545a820 */ /* 0x000fe20000400000 */
[----:B-1----:R-:W-:-:S06]  /*6570*/  FFMA R68, R62, UR7, -R72 ;  /* 0x000000073e447c23 */ /* 0x002fcc0008000848 */
[----:B------:R1:W5:Y:S01]  /*6580*/  MUFU.EX2 R58, R69 ;  /* 0x00000045003a7308 */ /* 0x0003620000000800 */
[----:B---3--:R-:W-:-:S01]  /*6590*/  FFMA R65, R59, UR7, -R72 ;  /* 0x000000073b417c23 */ /* 0x008fc20008000848 */
[----:B--2---:R-:W-:Y:S01]  /*65a0*/  @!P6 FMUL R54, R54, R54 ;  /* 0x000000363636e220 */ /* 0x004fe20000400000 */
        /* <DEDUP_REMOVED lines=10> */
[----:B------:R-:W1:Y:S01]  /*6650*/  MUFU.EX2 R62, R65 ;  /* 0x00000041003e7308 */ /* 0x000e620000000800 */
[----:B------:R-:W-:Y:S01]  /*6660*/  @!P5 FMUL R64, R64, 0.5 ;  /* 0x3f0000004040d820 */ /* 0x000fe20000400000 */
[----:B---3--:R-:W-:Y:S01]  /*6670*/  @!P3 FMUL R55, R55, R55 ;  /* 0x000000373737b220 */ /* 0x008fe20000400000 */
[----:B------:R-:W-:-:S05]  /*6680*/  FSETP.GEU.AND P3, PT, R69, -126, PT ;  /* 0xc2fc00004500780b */ /* 0x000fca0003f6e000 */
[----:B------:R-:W2:Y:S01]  /*6690*/  MUFU.EX2 R59, R64 ;  /* 0x00000040003b7308 */ /* 0x000ea20000000800 */
[----:B------:R-:W-:-:S07]  /*66a0*/  @!P2 FMUL R68, R68, 0.5 ;  /* 0x3f0000004444a820 */ /* 0x000fce0000400000 */
[----:B------:R-:W3:Y:S01]  /*66b0*/  MUFU.EX2 R63, R68 ;  /* 0x00000044003f7308 */ /* 0x000ee20000000800 */
[----:B-1----:R-:W-:Y:S01]  /*66c0*/  @!P6 FMUL R62, R62, R62 ;  /* 0x0000003e3e3ee220 */ /* 0x002fe20000400000 */
[----:B------:R-:W-:Y:S01]  /*66d0*/  FSETP.GEU.AND P6, PT, R77, -126, PT ;  /* 0xc2fc00004d00780b */ /* 0x000fe20003fce000 */
[----:B------:R-:W-:-:S05]  /*66e0*/  @!P3 FMUL R69, R69, 0.5 ;  /* 0x3f0000004545b820 */ /* 0x000fca0000400000 */
[----:B------:R-:W1:Y:S01]  /*66f0*/  MUFU.EX2 R64, R69 ;  /* 0x0000004500407308 */ /* 0x000e620000000800 */
[----:B--2---:R-:W-:Y:S01]  /*6700*/  @!P5 FMUL R59, R59, R59 ;  /* 0x0000003b3b3bd220 */ /* 0x004fe20000400000 */
[----:B------:R-:W-:-:S05]  /*6710*/  FSETP.GEU.AND P5, PT, R73, -126, PT ;  /* 0xc2fc00004900780b */ /* 0x000fca0003fae000 */
[----:B------:R-:W-:Y:S01]  /*6720*/  @!P6 FMUL R77, R77, 0.5 ;  /* 0x3f0000004d4de820 */ /* 0x000fe20000400000 */
[----:B---3--:R-:W-:Y:S01]  /*6730*/  @!P2 FMUL R63, R63, R63 ;  /* 0x0000003f3f3fa220 */ /* 0x008fe20000400000 */
[----:B------:R-:W-:Y:S02]  /*6740*/  FSETP.GEU.AND P2, PT, R70, -126, PT ;  /* 0xc2fc00004600780b */ /* 0x000fe40003f4e000 */
[----:B------:R2:W3:Y:S04]  /*6750*/  MUFU.EX2 R66, R77 ;  /* 0x0000004d00427308 */ /* 0x0004e80000000800 */
[----:B------:R-:W-:Y:S01]  /*6760*/  @!P5 FMUL R73, R73, 0.5 ;  /* 0x3f0000004949d820 */ /* 0x000fe20000400000 */
[----:B-1----:R-:W-:Y:S01]  /*6770*/  @!P3 FMUL R64, R64, R64 ;  /* 0x000000404040b220 */ /* 0x002fe20000400000 */
[----:B------:R-:W-:-:S02]  /*6780*/  FSETP.GEU.AND P3, PT, R74, -126, PT ;  /* 0xc2fc00004a00780b */ /* 0x000fc40003f6e000 */
[----:B------:R1:W4:Y:S01]  /*6790*/  MUFU.EX2 R65, R73 ;  /* 0x0000004900417308 */ /* 0x0003220000000800 */
[----:B--2---:R-:W-:-:S01]  /*67a0*/  FADD R77, R25, R60 ;  /* 0x0000003c194d7221 */ /* 0x004fc20000000000 */
[----:B------:R-:W-:Y:S01]  /*67b0*/  F2FP.SATFINITE.E4M3.F32.PACK_AB_MERGE_C R25, RZ, R25, RZ ;  /* 0x00000019ff19723e */ /* 0x000fe200048070ff */
[----:B------:R-:W-:Y:S01]  /*67c0*/  @!P2 FMUL R70, R70, 0.5 ;  /* 0x3f0000004646a820 */ /* 0x000fe20000400000 */
[----:B------:R-:W-:Y:S02]  /*67d0*/  F2FP.SATFINITE.E4M3.F32.PACK_AB_MERGE_C R60, RZ, R60, RZ ;  /* 0x0000003cff3c723e */ /* 0x000fe400048070ff */
[----:B------:R-:W-:Y:S02]  /*67e0*/  LOP3.LUT R25, R25, 0xff, RZ, 0xc0, !PT ;  /* 0x000000ff19197812 */ /* 0x000fe400078ec0ff */
[----:B------:R-:W2:Y:S01]  /*67f0*/  MUFU.EX2 R67, R70 ;  /* 0x0000004600437308 */ /* 0x000ea20000000800 */
[----:B-1----:R-:W-:-:S01]  /*6800*/  FFMA R73, R78, UR7, -R72 ;  /* 0x000000074e497c23 */ /* 0x002fc20008000848 */
[----:B---3--:R-:W-:Y:S01]  /*6810*/  @!P6 FMUL R66, R66, R66 ;  /* 0x000000424242e220 */ /* 0x008fe20000400000 */
[----:B------:R-:W-:-:S01]  /*6820*/  FFMA R78, R71, UR7, -R72 ;  /* 0x00000007474e7c23 */ /* 0x000fc20008000848 */
[----:B------:R-:W-:Y:S01]  /*6830*/  @!P3 FMUL R74, R74, 0.5 ;  /* 0x3f0000004a4ab820 */ /* 0x000fe20000400000 */
[----:B------:R-:W-:-:S01]  /*6840*/  FADD R71, R14, R33 ;  /* 0x000000210e477221 */ /* 0x000fc20000000000 */
[----:B------:R-:W-:-:S02]  /*6850*/  FSETP.GEU.AND P6, PT, R73, -126, PT ;  /* 0xc2fc00004900780b */ /* 0x000fc40003fce000 */
[----:B------:R1:W3:Y:S01]  /*6860*/  MUFU.EX2 R69, R74 ;  /* 0x0000004a00457308 */ /* 0x0002e20000000800 */
[----:B----4-:R-:W-:Y:S01]  /*6870*/  @!P5 FMUL R65, R65, R65 ;  /* 0x000000414141d220 */ /* 0x010fe20000400000 */
[----:B------:R-:W-:Y:S01]  /*6880*/  FSETP.GEU.AND P5, PT, R75, -126, PT ;  /* 0xc2fc00004b00780b */ /* 0x000fe20003fae000 */
[----:B------:R-:W-:-:S01]  /*6890*/  FADD R81, R71, R76 ;  /* 0x0000004c47517221 */ /* 0x000fc20000000000 */
[----:B------:R-:W-:Y:S01]  /*68a0*/  FADD R71, R15, R40 ;  /* 0x000000280f477221 */ /* 0x000fe20000000000 */
[----:B------:R-:W-:-:S01]  /*68b0*/  FADD R76, R18, R41 ;  /* 0x00000029124c7221 */ /* 0x000fc20000000000 */
[----:B------:R-:W-:Y:S02]  /*68c0*/  F2FP.SATFINITE.E4M3.F32.PACK_AB_MERGE_C R15, RZ, R15, RZ ;  /* 0x0000000fff0f723e */ /* 0x000fe400048070ff */
[----:B------:R-:W-:Y:S01]  /*68d0*/  F2FP.SATFINITE.E4M3.F32.PACK_AB_MERGE_C R18, RZ, R18, RZ ;  /* 0x00000012ff12723e */ /* 0x000fe200048070ff */
[----:B--2---:R-:W-:Y:S01]  /*68e0*/  @!P2 FMUL R67, R67, R67 ;  /* 0x000000434343a220 */ /* 0x004fe20000400000 */
[----:B------:R-:W-:Y:S01]  /*68f0*/  FSETP.GEU.AND P2, PT, R82, -126, PT ;  /* 0xc2fc00005200780b */ /* 0x000fe20003f4e000 */
[----:B------:R-:W-:Y:S01]  /*6900*/  @!P6 FMUL R73, R73, 0.5 ;  /* 0x3f0000004949e820 */ /* 0x000fe20000400000 */
[----:B-1----:R-:W-:-:S01]  /*6910*/  FADD R74, R21, R52 ;  /* 0x00000034154a7221 */ /* 0x002fc20000000000 */
[----:B------:R-:W-:Y:S01]  /*6920*/  FADD R86, R76, R79 ;  /* 0x0000004f4c567221 */ /* 0x000fe20000000000 */
[----:B------:R-:W-:-:S01]  /*6930*/  FADD R76, R16, R37 ;  /* 0x00000025104c7221 */ /* 0x000fc20000000000 */
[----:B------:R-:W-:Y:S01]  /*6940*/  @!P5 FMUL R75, R75, 0.5 ;  /* 0x3f0000004b4bd820 */ /* 0x000fe20000400000 */
[----:B------:R-:W-:-:S01]  /*6950*/  FADD R79, R24, R53 ;  /* 0x00000035184f7221 */ /* 0x000fc20000000000 */
[----:B------:R-:W1:Y:S01]  /*6960*/  MUFU.EX2 R73, R73 ;  /* 0x0000004900497308 */ /* 0x000e620000000800 */
[----:B---3--:R-:W-:Y:S01]  /*6970*/  @!P3 FMUL R69, R69, R69 ;  /* 0x000000454545b220 */ /* 0x008fe20000400000 */
[----:B------:R-:W-:Y:S01]  /*6980*/  FSETP.GEU.AND P3, PT, R83, -126, PT ;  /* 0xc2fc00005300780b */ /* 0x000fe20003f6e000 */
[----:B------:R-:W-:-:S01]  /*6990*/  FADD R79, R76, R79 ;  /* 0x0000004f4c4f7221 */ /* 0x000fc20000000000 */
[----:B------:R-:W-:Y:S01]  /*69a0*/  F2FP.SATFINITE.E4M3.F32.PACK_AB_MERGE_C R16, RZ, R16, RZ ;  /* 0x00000010ff10723e */ /* 0x000fe200048070ff */
[----:B------:R-:W-:-:S01]  /*69b0*/  FADD R202, R46, R69 ;  /* 0x000000452eca7221 */ /* 0x000fc20000000000 */
[----:B------:R-:W-:Y:S01]  /*69c0*/  @!P2 FMUL R82, R82, 0.5 ;  /* 0x3f0000005252a820 */ /* 0x000fe20000400000 */
[----:B------:R-:W-:Y:S01]  /*69d0*/  LOP3.LUT R15, R15, 0xff, RZ, 0xc0, !PT ;  /* 0x000000ff0f0f7812 */ /* 0x000fe200078ec0ff */
[----:B------:R2:W3:Y:S01]  /*69e0*/  MUFU.EX2 R68, R75 ;  /* 0x0000004b00447308 */ /* 0x0004e20000000800 */
[----:B------:R-:W-:-:S02]  /*69f0*/  LOP3.LUT R16, R16, 0xffff, RZ, 0xc0, !PT ;  /* 0x0000ffff10107812 */ /* 0x000fc400078ec0ff */
[----:B------:R-:W-:Y:S02]  /*6a00*/  LOP3.LUT R18, R18, 0xffff, RZ, 0xc0, !PT ;  /* 0x0000ffff12127812 */ /* 0x000fe400078ec0ff */
[----:B------:R-:W-:Y:S02]  /*6a10*/  F2FP.SATFINITE.E4M3.F32.PACK_AB_MERGE_C R24, RZ, R24, RZ ;  /* 0x00000018ff18723e */ /* 0x000fe400048070ff */
[----:B------:R-:W-:Y:S01]  /*6a20*/  @!P3 FMUL R83, R83, 0.5 ;  /* 0x3f0000005353b820 */ /* 0x000fe20000400000 */
[----:B------:R-:W4:Y:S01]  /*6a30*/  MUFU.EX2 R70, R82 ;  /* 0x0000005200467308 */ /* 0x000f220000000800 */
[----:B-1----:R-:W-:Y:S01]  /*6a40*/  @!P6 FMUL R73, R73, R73 ;  /* 0x000000494949e220 */ /* 0x002fe20000400000 */
[----:B------:R-:W-:Y:S01]  /*6a50*/  FSETP.GEU.AND P6, PT, R85, -126, PT ;  /* 0xc2fc00005500780b */ /* 0x000fe20003fce000 */
[----:B--2---:R-:W-:-:S01]  /*6a60*/  FADD R75, R13, R36 ;  /* 0x000000240d4b7221 */ /* 0x004fc20000000000 */
[----:B------:R-:W-:Y:S01]  /*6a70*/  F2FP.SATFINITE.E4M3.F32.PACK_AB_MERGE_C R13, RZ, R13, RZ ;  /* 0x0000000dff0d723e */ /* 0x000fe200048070ff */
[----:B------:R-:W-:-:S01]  /*6a80*/  FADD R201, R50, R73 ;  /* 0x0000004932c97221 */ /* 0x000fc20000000000 */
[----:B------:R-:W-:Y:S01]  /*6a90*/  PRMT R16, R16, 0x7604, R15 ;  /* 0x0000760410107816 */ /* 0x000fe2000000000f */
[----:B------:R-:W-:-:S01]  /*6aa0*/  FADD R75, R75, R74 ;  /* 0x0000004a4b4b7221 */ /* 0x000fc20000000000 */
[----:B------:R-:W-:Y:S01]  /*6ab0*/  FADD R74, R17, R44 ;  /* 0x0000002c114a7221 */ /* 0x000fe20000000000 */
[----:B---3--:R-:W-:Y:S01]  /*6ac0*/  @!P5 FMUL R68, R68, R68 ;  /* 0x000000444444d220 */ /* 0x008fe20000400000 */
[----:B------:R-:W-:Y:S01]  /*6ad0*/  FSETP.GEU.AND P5, PT, R78, -126, PT ;  /* 0xc2fc00004e00780b */ /* 0x000fe20003fae000 */
[----:B------:R1:W2:Y:S01]  /*6ae0*/  MUFU.EX2 R9, R83 ;  /* 0x0000005300097308 */ /* 0x0002a20000000800 */
[----:B------:R-:W-:-:S01]  /*6af0*/  FADD R84, R74, R77 ;  /* 0x0000004d4a547221 */ /* 0x000fc20000000000 */
[----:B------:R-:W-:Y:S01]  /*6b00*/  FADD R77, R19, R48 ;  /* 0x00000030134d7221 */ /* 0x000fe20000000000 */
[----:B------:R-:W-:Y:S01]  /*6b10*/  F2FP.SATFINITE.E4M3.F32.PACK_AB_MERGE_C R17, RZ, R17, RZ ;  /* 0x00000011ff11723e */ /* 0x000fe200048070ff */
[----:B------:R-:W-:Y:S01]  /*6b20*/  @!P6 FMUL R85, R85, 0.5 ;  /* 0x3f0000005555e820 */ /* 0x000fe20000400000 */
[----:B------:R-:W-:Y:S01]  /*6b30*/  F2FP.SATFINITE.E4M3.F32.PACK_AB_MERGE_C R19, RZ, R19, RZ ;  /* 0x00000013ff13723e */ /* 0x000fe200048070ff */
[----:B----4-:R-:W-:Y:S01]  /*6b40*/  @!P2 FMUL R70, R70, R70 ;  /* 0x000000464646a220 */ /* 0x010fe20000400000 */
[----:B------:R-:W-:Y:S01]  /*6b50*/  FSETP.GEU.AND P2, PT, R200, -126, PT ;  /* 0xc2fc0000c800780b */ /* 0x000fe20003f4e000 */
[----:B------:R3:W4:Y:S01]  /*6b60*/  MUFU.EX2 R74, R85 ;  /* 0x00000055004a7308 */ /* 0x0007220000000800 */
[----:B-1----:R-:W-:-:S01]  /*6b70*/  FADD R83, R77, R80 ;  /* 0x000000504d537221 */ /* 0x002fc20000000000 */
[----:B------:R-:W-:Y:S01]  /*6b80*/  FADD R77, R20, R45 ;  /* 0x0000002d144d7221 */ /* 0x000fe20000000000 */
[----:B------:R-:W-:Y:S01]  /*6b90*/  F2FP.SATFINITE.E4M3.F32.PACK_AB_MERGE_C R20, RZ, R20, RZ ;  /* 0x00000014ff14723e */ /* 0x000fe200048070ff */
[----:B------:R-:W-:Y:S01]  /*6ba0*/  @!P5 FMUL R78, R78, 0.5 ;  /* 0x3f0000004e4ed820 */ /* 0x000fe20000400000 */
[----:B------:R-:W-:Y:S01]  /*6bb0*/  LOP3.LUT R17, R17, 0xff, RZ, 0xc0, !PT ;  /* 0x000000ff11117812 */ /* 0x000fe200078ec0ff */
[----:B------:R-:W-:Y:S01]  /*6bc0*/  FADD R204, R61, R70 ;  /* 0x000000463dcc7221 */ /* 0x000fe20000000000 */
[----:B------:R-:W-:Y:S01]  /*6bd0*/  LOP3.LUT R19, R19, 0xff, RZ, 0xc0, !PT ;  /* 0x000000ff13137812 */ /* 0x000fe200078ec0ff */
[----:B------:R1:W-:Y:S01]  /*6be0*/  MUFU.EX2 R72, R78 ;  /* 0x0000004e00487308 */ /* 0x0003e20000000800 */
[----:B---3--:R-:W-:-:S01]  /*6bf0*/  FADD R85, R30, R59 ;  /* 0x0000003b1e557221 */ /* 0x008fc20000000000 */
[----:B--2---:R-:W-:Y:S01]  /*6c00*/  @!P3 FMUL R9, R9, R9 ;  /* 0x000000090909b220 */ /* 0x004fe20000400000 */
[----:B------:R-:W-:Y:S01]  /*6c10*/  FSETP.GEU.AND P3, PT, R87, -126, PT ;  /* 0xc2fc00005700780b */ /* 0x000fe20003f6e000 */
[----:B------:R-:W-:Y:S01]  /*6c20*/  @!P2 FMUL R200, R200, 0.5 ;  /* 0x3f000000c8c8a820 */ /* 0x000fe20000400000 */
[----:B------:R-:W-:-:S01]  /*6c30*/  FADD R205, R85, R202 ;  /* 0x000000ca55cd7221 */ /* 0x000fc20000000000 */
[----:B------:R-:W-:Y:S01]  /*6c40*/  FADD R202, R47, R68 ;  /* 0x000000442fca7221 */ /* 0x000fe20000000000 */
[----:B------:R-:W-:-:S01]  /*6c50*/  FADD R203, R54, R9 ;  /* 0x0000000936cb7221 */ /* 0x000fc20000000000 */
[----:B------:R-:W-:Y:S01]  /*6c60*/  F2FP.SATFINITE.E4M3.F32.PACK_AB_MERGE_C R30, RZ, R30, RZ ;  /* 0x0000001eff1e723e */ /* 0x000fe200048070ff */
[----:B-1----:R-:W-:-:S01]  /*6c70*/  FADD R78, R23, R56 ;  /* 0x00000038174e7221 */ /* 0x002fc20000000000 */
[----:B----4-:R-:W-:Y:S01]  /*6c80*/  @!P6 FMUL R74, R74, R74 ;  /* 0x0000004a4a4ae220 */ /* 0x010fe20000400000 */
[----:B------:R-:W-:Y:S01]  /*6c90*/  LOP3.LUT R20, R20, 0xffff, RZ, 0xc0, !PT ;  /* 0x0000ffff14147812 */ /* 0x000fe200078ec0ff */
[----:B------:R-:W-:Y:S01]  /*6ca0*/  FADD R85, R38, R65 ;  /* 0x0000004126557221 */ /* 0x000fe20000000000 */
[----:B------:R-:W-:-:S01]  /*6cb0*/  FADD R82, R71, R78 ;  /* 0x0000004e47527221 */ /* 0x000fc20000000000 */
[----:B------:R-:W-:Y:S01]  /*6cc0*/  FADD R78, R32, R27 ;  /* 0x0000001b204e7221 */ /* 0x000fe20000000000 */
[----:B------:R1:W2:Y:S01]  /*6cd0*/  MUFU.EX2 R71, R200 ;  /* 0x000000c800477308 */ /* 0x0002a20000000800 */
[----:B------:R-:W-:Y:S01]  /*6ce0*/  F2FP.SATFINITE.E4M3.F32.PACK_AB_MERGE_C R23, RZ, R23, RZ ;  /* 0x00000017ff17723e */ /* 0x000fe200048070ff */
[----:B------:R-:W-:Y:S01]  /*6cf0*/  @!P3 FMUL R87, R87, 0.5 ;  /* 0x3f0000005757b820 */ /* 0x000fe20000400000 */
[----:B------:R-:W-:-:S01]  /*6d00*/  FADD R80, R77, R78 ;  /* 0x0000004e4d507221 */ /* 0x000fc20000000000 */
[----:B------:R-:W-:Y:S01]  /*6d10*/  FADD R77, R31, R62 ;  /* 0x0000003e1f4d7221 */ /* 0x000fe20000000000 */
[----:B------:R-:W-:Y:S01]  /*6d20*/  PRMT R15, R18, 0x7604, R17 ;  /* 0x00007604120f7816 */ /* 0x000fe20000000011 */
[----:B------:R-:W-:Y:S01]  /*6d30*/  FADD R78, R34, R63 ;  /* 0x0000003f224e7221 */ /* 0x000fe20000000000 */
[----:B------:R-:W-:-:S01]  /*6d40*/  FADD R80, R79, R80 ;  /* 0x000000504f507221 */ /* 0x000fc20000000000 */
[----:B------:R-:W-:Y:S01]  /*6d50*/  FADD R202, R77, R202 ;  /* 0x000000ca4dca7221 */ /* 0x000fe20000000000 */
[----:B-1----:R-:W-:-:S01]  /*6d60*/  FADD R200, R39, R66 ;  /* 0x0000004227c87221 */ /* 0x002fc20000000000 */
[----:B------:R-:W-:Y:S01]  /*6d70*/  FADD R77, R35, R64 ;  /* 0x00000040234d7221 */ /* 0x000fe20000000000 */
[----:B------:R-:W-:Y:S01]  /*6d80*/  PRMT R18, R20, 0x7604, R19 ;  /* 0x0000760414127816 */ /* 0x000fe20000000013 */
[----:B------:R-:W1:Y:S01]  /*6d90*/  MUFU.EX2 R76, R87 ;  /* 0x00000057004c7308 */ /* 0x000e620000000800 */
[----:B------:R-:W-:-:S01]  /*6da0*/  FADD R203, R200, R203 ;  /* 0x000000cbc8cb7221 */ /* 0x000fc20000000000 */
[----:B------:R-:W-:Y:S01]  /*6db0*/  FADD R200, R51, R74 ;  /* 0x0000004a33c87221 */ /* 0x000fe20000000000 */
[----:B------:R-:W-:Y:S01]  /*6dc0*/  F2FP.SATFINITE.E4M3.F32.PACK_AB_MERGE_C R61, RZ, R61, RZ ;  /* 0x0000003dff3d723e */ /* 0x000fe200048070ff */
[----:B------:R-:W-:Y:S01]  /*6dd0*/  FADD R204, R85, R204 ;  /* 0x000000cc55cc7221 */ /* 0x000fe20000000000 */
[----:B------:R-:W-:Y:S01]  /*6de0*/  LOP3.LUT R20, R23, 0xff, RZ, 0xc0, !PT ;  /* 0x000000ff17147812 */ /* 0x000fe200078ec0ff */
[----:B------:R-:W-:Y:S01]  /*6df0*/  FADD R200, R77, R200 ;  /* 0x000000c84dc87221 */ /* 0x000fe20000000000 */
[----:B------:R-:W-:Y:S01]  /*6e00*/  F2FP.SATFINITE.E4M3.F32.PACK_AB_MERGE_C R77, RZ, R14, RZ ;  /* 0x0000000eff4d723e */ /* 0x000fe200048070ff */
[----:B--2---:R-:W-:Y:S01]  /*6e10*/  @!P2 FMUL R71, R71, R71 ;  /* 0x000000474747a220 */ /* 0x004fe20000400000 */
[----:B------:R-:W-:Y:S01]  /*6e20*/  LOP3.LUT R14, R13, 0xff, RZ, 0xc0, !PT ;  /* 0x000000ff0d0e7812 */ /* 0x000fe200078ec0ff */
[----:B------:R-:W-:Y:S01]  /*6e30*/  FADD R13, R81, R86 ;  /* 0x00000056510d7221 */ /* 0x000fe20000000000 */
[----:B------:R-:W-:Y:S01]  /*6e40*/  LOP3.LUT R77, R77, 0xffff, RZ, 0xc0, !PT ;  /* 0x0000ffff4d4d7812 */ /* 0x000fe200078ec0ff */
[----:B------:R-:W-:Y:S01]  /*6e50*/  FADD R201, R78, R201 ;  /* 0x000000c94ec97221 */ /* 0x000fe20000000000 */
[----:B------:R-:W-:Y:S01]  /*6e60*/  LOP3.LUT R19, R24, 0xffff, RZ, 0xc0, !PT ;  /* 0x0000ffff18137812 */ /* 0x000fe200078ec0ff */
[----:B------:R-:W-:Y:S01]  /*6e70*/  FADD R80, R13, R80 ;  /* 0x000000500d507221 */ /* 0x000fe20000000000 */
[----:B------:R-:W-:Y:S01]  /*6e80*/  IMAD.U32 R13, R30, 0x10000, RZ ;  /* 0x000100001e0d7824 */ /* 0x000fe200078e00ff */
[----:B------:R-:W-:Y:S01]  /*6e90*/  PRMT R14, R77, 0x7604, R14 ;  /* 0x000076044d0e7816 */ /* 0x000fe2000000000e */
[----:B------:R-:W-:-:S01]  /*6ea0*/  FADD R78, R42, R67 ;  /* 0x000000432a4e7221 */ /* 0x000fc20000000000 */
[----:B------:R-:W-:Y:S01]  /*6eb0*/  F2FP.SATFINITE.E4M3.F32.PACK_AB_MERGE_C R44, RZ, R44, RZ ;  /* 0x0000002cff2c723e */ /* 0x000fe200048070ff */
[----:B------:R-:W-:-:S01]  /*6ec0*/  FADD R85, R58, R71 ;  /* 0x000000473a557221 */ /* 0x000fc20000000000 */
[----:B------:R-:W-:Y:S01]  /*6ed0*/  F2FP.SATFINITE.E4M3.F32.PACK_AB_MERGE_C R41, RZ, R41, RZ ;  /* 0x00000029ff29723e */ /* 0x000fe200048070ff */
[----:B------:R-:W-:Y:S01]  /*6ee0*/  @!P5 FMUL R72, R72, R72 ;  /* 0x000000484848d220 */ /* 0x000fe20000400000 */
[----:B------:R-:W-:Y:S01]  /*6ef0*/  LOP3.LUT R13, R14, 0xff0000, R13, 0xf8, !PT ;  /* 0x00ff00000e0d7812 */ /* 0x000fe200078ef80d */
[----:B------:R-:W-:Y:S01]  /*6f00*/  IMAD.U32 R14, R61, 0x10000, RZ ;  /* 0x000100003d0e7824 */ /* 0x000fe200078e00ff */
[----:B------:R-:W-:Y:S01]  /*6f10*/  PRMT R20, R19, 0x7604, R20 ;  /* 0x0000760413147816 */ /* 0x000fe20000000014 */
[----:B-1----:R-:W-:Y:S01]  /*6f20*/  @!P3 FMUL R76, R76, R76 ;  /* 0x0000004c4c4cb220 */ /* 0x002fe20000400000 */
[----:B------:R-:W-:Y:S01]  /*6f30*/  PRMT R19, R28, 0x7604, R25 ;  /* 0x000076041c137816 */ /* 0x000fe20000000019 */
[----:B------:R-:W-:-:S01]  /*6f40*/  FADD R206, R78, R85 ;  /* 0x000000554ece7221 */ /* 0x000fc20000000000 */
[----:B------:R-:W-:Y:S01]  /*6f50*/  F2FP.SATFINITE.E4M3.F32.PACK_AB_MERGE_C R65, RZ, R65, RZ ;  /* 0x00000041ff41723e */ /* 0x000fe200048070ff */
[----:B------:R-:W-:-:S01]  /*6f60*/  FADD R78, R43, R72 ;  /* 0x000000482b4e7221 */ /* 0x000fc20000000000 */
[----:B------:R-:W-:Y:S01]  /*6f70*/  F2FP.SATFINITE.E4M3.F32.PACK_AB_MERGE_C R27, RZ, R27, RZ ;  /* 0x0000001bff1b723e */ /* 0x000fe200048070ff */
[----:B------:R-:W-:-:S01]  /*6f80*/  FADD R85, R55, R76 ;  /* 0x0000004c37557221 */ /* 0x000fc20000000000 */
[----:B------:R-:W-:Y:S01]  /*6f90*/  LOP3.LUT R23, R44, 0xff, RZ, 0xc0, !PT ;  /* 0x000000ff2c177812 */ /* 0x000fe200078ec0ff */
[----:B------:R-:W-:-:S01]  /*6fa0*/  FADD R75, R75, R84 ;  /* 0x000000544b4b7221 */ /* 0x000fc20000000000 */
[----:B------:R-:W-:Y:S01]  /*6fb0*/  LOP3.LUT R28, R41, 0xffff, RZ, 0xc0, !PT ;  /* 0x0000ffff291c7812 */ /* 0x000fe200078ec0ff */
[----:B------:R-:W-:-:S01]  /*6fc0*/  FADD R85, R78, R85 ;  /* 0x000000554e557221 */ /* 0x000fc20000000000 */
[----:B------:R-:W-:Y:S01]  /*6fd0*/  F2FP.SATFINITE.E4M3.F32.PACK_AB_MERGE_C R56, RZ, R56, RZ ;  /* 0x00000038ff38723e */ /* 0x000fe200048070ff */
[----:B------:R-:W-:-:S01]  /*6fe0*/  FADD R78, R82, R83 ;  /* 0x00000053524e7221 */ /* 0x000fc20000000000 */
[----:B------:R-:W-:Y:S01]  /*6ff0*/  F2FP.SATFINITE.E4M3.F32.PACK_AB_MERGE_C R53, RZ, R53, RZ ;  /* 0x00000035ff35723e */ /* 0x000fe200048070ff */
[----:B------:R-:W-:-:S01]  /*7000*/  FADD R77, R205, R204 ;  /* 0x000000cccd4d7221 */ /* 0x000fc20000000000 */
[----:B------:R-:W-:Y:S01]  /*7010*/  LOP3.LUT R19, R19, 0xff0000, R14, 0xf8, !PT ;  /* 0x00ff000013137812 */ /* 0x000fe200078ef80e */
[----:B------:R-:W-:Y:S01]  /*7020*/  IMAD.U32 R14, R65, 0x10000, RZ ;  /* 0x00010000410e7824 */ /* 0x000fe200078e00ff */
[----:B------:R-:W-:Y:S01]  /*7030*/  LOP3.LUT R27, R27, 0xffff, RZ, 0xc0, !PT ;  /* 0x0000ffff1b1b7812 */ /* 0x000fe200078ec0ff */
[----:B------:R-:W-:-:S01]  /*7040*/  FADD R79, R202, R203 ;  /* 0x000000cbca4f7221 */ /* 0x000fc20000000000 */
        /* <DEDUP_REMOVED lines=14> */
[----:B------:R-:W-:-:S02]  /*7130*/  PRMT R26, R27, 0x7604, R26 ;  /* 0x000076041b1a7816 */ /* 0x000fc4000000001a */
[----:B------:R-:W-:Y:S02]  /*7140*/  SHF.L.U32 R27, R34, 0x10, RZ ;  /* 0x00000010221b7819 */ /* 0x000fe400000006ff */
[----:B------:R-:W-:Y:S02]  /*7150*/  LOP3.LUT R23, R23, 0xff0000, R14, 0xf8, !PT ;  /* 0x00ff000017177812 */ /* 0x000fe400078ef80e */
[----:B------:R-:W-:Y:S02]  /*7160*/  LOP3.LUT R21, R21, 0xff, RZ, 0xc0, !PT ;  /* 0x000000ff15157812 */ /* 0x000fe400078ec0ff */
[----:B------:R-:W-:Y:S02]  /*7170*/  PRMT R53, R53, 0x7604, R56 ;  /* 0x0000760435357816 */ /* 0x000fe40000000038 */
[----:B------:R-:W-:Y:S02]  /*7180*/  F2FP.SATFINITE.E4M3.F32.PACK_AB_MERGE_C R50, RZ, R50, RZ ;  /* 0x00000032ff32723e */ /* 0x000fe400048070ff */
[----:B------:R-:W-:-:S02]  /*7190*/  SHF.L.U32 R14, R73, 0x10, RZ ;  /* 0x00000010490e7819 */ /* 0x000fc400000006ff */
[----:B------:R-:W-:Y:S02]  /*71a0*/  LOP3.LUT R31, R31, 0xffff, RZ, 0xc0, !PT ;  /* 0x0000ffff1f1f7812 */ /* 0x000fe400078ec0ff */
[----:B------:R-:W-:Y:S02]  /*71b0*/  F2FP.SATFINITE.E4M3.F32.PACK_AB_MERGE_C R32, RZ, R32, RZ ;  /* 0x00000020ff20723e */ /* 0x000fe400048070ff */
[----:B------:R-:W-:Y:S02]  /*71c0*/  F2FP.SATFINITE.E4M3.F32.PACK_AB_MERGE_C R36, RZ, R36, RZ ;  /* 0x00000024ff24723e */ /* 0x000fe400048070ff */
[----:B------:R-:W-:Y:S02]  /*71d0*/  F2FP.SATFINITE.E4M3.F32.PACK_AB_MERGE_C R33, RZ, R33, RZ ;  /* 0x00000021ff21723e */ /* 0x000fe400048070ff */
[----:B------:R-:W-:Y:S02]  /*71e0*/  F2FP.SATFINITE.E4M3.F32.PACK_AB_MERGE_C R38, RZ, R38, RZ ;  /* 0x00000026ff26723e */ /* 0x000fe400048070ff */
[----:B------:R-:W-:-:S02]  /*71f0*/  F2FP.SATFINITE.E4M3.F32.PACK_AB_MERGE_C R39, RZ, R39, RZ ;  /* 0x00000027ff27723e */ /* 0x000fc400048070ff */
[----:B------:R-:W-:Y:S01]  /*7200*/  LOP3.LUT R16, R16, 0xff0000, R27, 0xf8, !PT ;  /* 0x00ff000010107812 */ /* 0x000fe200078ef81b */
[----:B------:R-:W-:Y:S01]  /*7210*/  IMAD.U32 R38, R38, 0x10000, RZ ;  /* 0x0001000026267824 */ /* 0x000fe200078e00ff */
[----:B------:R-:W-:Y:S02]  /*7220*/  PRMT R17, R22, 0x7604, R21 ;  /* 0x0000760416117816 */ /* 0x000fe40000000015 */
[----:B------:R-:W-:Y:S02]  /*7230*/  SHF.L.U32 R27, R50, 0x10, RZ ;  /* 0x00000010321b7819 */ /* 0x000fe400000006ff */
[----:B------:R-:W-:Y:S02]  /*7240*/  F2FP.SATFINITE.E4M3.F32.PACK_AB_MERGE_C R59, RZ, R59, RZ ;  /* 0x0000003bff3b723e */ /* 0x000fe400048070ff */
[----:B------:R-:W-:Y:S01]  /*7250*/  LOP3.LUT R53, R53, 0xff0000, R14, 0xf8, !PT ;  /* 0x00ff000035357812 */ /* 0x000fe200078ef80e */
[----:B------:R-:W-:Y:S01]  /*7260*/  IMAD.SHL.U32 R14, R31, 0x1000000, RZ ;  /* 0x010000001f0e7824 */ /* 0x000fe200078e00ff */
[----:B------:R-:W-:-:S02]  /*7270*/  LOP3.LUT R22, R29, 0xff, RZ, 0xc0, !PT ;  /* 0x000000ff1d167812 */ /* 0x000fc400078ec0ff */
[----:B------:R-:W-:Y:S02]  /*7280*/  LOP3.LUT R21, R32, 0xffff, RZ, 0xc0, !PT ;  /* 0x0000ffff20157812 */ /* 0x000fe400078ec0ff */
[----:B------:R-:W-:Y:S02]  /*7290*/  F2FP.SATFINITE.E4M3.F32.PACK_AB_MERGE_C R40, RZ, R40, RZ ;  /* 0x00000028ff28723e */ /* 0x000fe400048070ff */
[----:B------:R-:W-:Y:S02]  /*72a0*/  F2FP.SATFINITE.E4M3.F32.PACK_AB_MERGE_C R37, RZ, R37, RZ ;  /* 0x00000025ff25723e */ /* 0x000fe400048070ff */
[----:B------:R-:W-:Y:S02]  /*72b0*/  LOP3.LUT R36, R36, 0xff, RZ, 0xc0, !PT ;  /* 0x000000ff24247812 */ /* 0x000fe400078ec0ff */
[----:B------:R-:W-:Y:S02]  /*72c0*/  LOP3.LUT R33, R33, 0xffff, RZ, 0xc0, !PT ;  /* 0x0000ffff21217812 */ /* 0x000fe400078ec0ff */
[----:B------:R-:W-:-:S02]  /*72d0*/  LOP3.LUT R39, R39, 0xffff, RZ, 0xc0, !PT ;  /* 0x0000ffff27277812 */ /* 0x000fc400078ec0ff */
[----:B------:R-:W-:Y:S02]  /*72e0*/  F2FP.SATFINITE.E4M3.F32.PACK_AB_MERGE_C R52, RZ, R52, RZ ;  /* 0x00000034ff34723e */ /* 0x000fe400048070ff */
[----:B------:R-:W-:Y:S02]  /*72f0*/  F2FP.SATFINITE.E4M3.F32.PACK_AB_MERGE_C R42, RZ, R42, RZ ;  /* 0x0000002aff2a723e */ /* 0x000fe400048070ff */
[----:B------:R-:W-:Y:S01]  /*7300*/  LOP3.LUT R27, R20, 0xff0000, R27, 0xf8, !PT ;  /* 0x00ff0000141b7812 */ /* 0x000fe200078ef81b */
[----:B------:R-:W-:Y:S01]  /*7310*/  IMAD.U32 R20, R59, 0x10000, RZ ;  /* 0x000100003b147824 */ /* 0x000fe200078e00ff */
[----:B------:R-:W-:Y:S02]  /*7320*/  PRMT R22, R21, 0x7604, R22 ;  /* 0x0000760415167816 */ /* 0x000fe40000000016 */
[----:B------:R-:W-:Y:S02]  /*7330*/  LOP3.LUT R24, R40, 0xff, RZ, 0xc0, !PT ;  /* 0x000000ff28187812 */ /* 0x000fe400078ec0ff */
[----:B------:R-:W-:-:S02]  /*7340*/  LOP3.LUT R37, R37, 0xffff, RZ, 0xc0, !PT ;  /* 0x0000ffff25257812 */ /* 0x000fc400078ec0ff */
[----:B------:R-:W-:Y:S02]  /*7350*/  F2FP.SATFINITE.E4M3.F32.PACK_AB_MERGE_C R63, RZ, R63, RZ ;  /* 0x0000003fff3f723e */ /* 0x000fe400048070ff */
[----:B------:R-:W-:Y:S02]  /*7360*/  F2FP.SATFINITE.E4M3.F32.PACK_AB_MERGE_C R64, RZ, R64, RZ ;  /* 0x00000040ff40723e */ /* 0x000fe400048070ff */
[----:B------:R-:W-:Y:S02]  /*7370*/  PRMT R21, R33, 0x7604, R36 ;  /* 0x0000760421157816 */ /* 0x000fe40000000024 */
[----:B------:R-:W-:Y:S02]  /*7380*/  F2FP.SATFINITE.E4M3.F32.PACK_AB_MERGE_C R48, RZ, R48, RZ ;  /* 0x00000030ff30723e */ /* 0x000fe400048070ff */
[----:B------:R-:W-:Y:S02]  /*7390*/  F2FP.SATFINITE.E4M3.F32.PACK_AB_MERGE_C R45, RZ, R45, RZ ;  /* 0x0000002dff2d723e */ /* 0x000fe400048070ff */
[----:B------:R-:W-:-:S02]  /*73a0*/  F2FP.SATFINITE.E4M3.F32.PACK_AB_MERGE_C R69, RZ, R69, RZ ;  /* 0x00000045ff45723e */ /* 0x000fc400048070ff */
[----:B------:R-:W-:Y:S01]  /*73b0*/  LOP3.LUT R13, R13, R14, RZ, 0xfc, !PT ;  /* 0x0000000e0d0d7212 */ /* 0x000fe200078efcff */
[----:B------:R-:W-:Y:S01]  /*73c0*/  IMAD.SHL.U32 R14, R39, 0x1000000, RZ ;  /* 0x01000000270e7824 */ /* 0x000fe200078e00ff */
[----:B------:R-:W-:Y:S02]  /*73d0*/  F2FP.SATFINITE.E4M3.F32.PACK_AB_MERGE_C R35, RZ, R35, RZ ;  /* 0x00000023ff23723e */ /* 0x000fe400048070ff */
[----:B------:R-:W-:Y:S02]  /*73e0*/  F2FP.SATFINITE.E4M3.F32.PACK_AB_MERGE_C R43, RZ, R43, RZ ;  /* 0x0000002bff2b723e */ /* 0x000fe400048070ff */
[----:B------:R-:W-:Y:S02]  /*73f0*/  F2FP.SATFINITE.E4M3.F32.PACK_AB_MERGE_C R54, RZ, R54, RZ ;  /* 0x00000036ff36723e */ /* 0x000fe400048070ff */
[----:B------:R-:W-:Y:S02]  /*7400*/  LOP3.LUT R25, R52, 0xff, RZ, 0xc0, !PT ;  /* 0x000000ff34197812 */ /* 0x000fe400078ec0ff */
[----:B------:R-:W-:-:S02]  /*7410*/  LOP3.LUT R32, R49, 0xffff, RZ, 0xc0, !PT ;  /* 0x0000ffff31207812 */ /* 0x000fc400078ec0ff */
[----:B------:R-:W-:Y:S02]  /*7420*/  F2FP.SATFINITE.E4M3.F32.PACK_AB_MERGE_C R46, RZ, R46, RZ ;  /* 0x0000002eff2e723e */ /* 0x000fe400048070ff */
[----:B------:R-:W-:Y:S02]  /*7430*/  SHF.L.U32 R29, R42, 0x10, RZ ;  /* 0x000000102a1d7819 */ /* 0x000fe400000006ff */
[----:B------:R-:W-:Y:S01]  /*7440*/  LOP3.LUT R15, R15, 0xff0000, R38, 0xf8, !PT ;  /* 0x00ff00000f0f7812 */ /* 0x000fe200078ef826 */
[----:B------:R-:W-:Y:S01]  /*7450*/  IMAD.U32 R46, R46, 0x10000, RZ ;  /* 0x000100002e2e7824 */ /* 0x000fe200078e00ff */
[----:B------:R-:W-:Y:S02]  /*7460*/  F2FP.SATFINITE.E4M3.F32.PACK_AB_MERGE_C R47, RZ, R47, RZ ;  /* 0x0000002fff2f723e */ /* 0x000fe400048070ff */
[----:B------:R-:W-:Y:S02]  /*7470*/  PRMT R24, R37, 0x7604, R24 ;  /* 0x0000760425187816 */ /* 0x000fe40000000018 */
[----:B------:R-:W-:-:S02]  /*7480*/  F2FP.SATFINITE.E4M3.F32.PACK_AB_MERGE_C R58, RZ, R58, RZ ;  /* 0x0000003aff3a723e */ /* 0x000fc400048070ff */
[----:B------:R-:W-:Y:S02]  /*7490*/  SHF.L.U32 R63, R63, 0x10, RZ ;  /* 0x000000103f3f7819 */ /* 0x000fe400000006ff */
[----:B------:R-:W-:Y:S02]  /*74a0*/  F2FP.SATFINITE.E4M3.F32.PACK_AB_MERGE_C R55, RZ, R55, RZ ;  /* 0x00000037ff37723e */ /* 0x000fe400048070ff */
[----:B------:R-:W-:Y:S02]  /*74b0*/  F2FP.SATFINITE.E4M3.F32.PACK_AB_MERGE_C R62, RZ, R62, RZ ;  /* 0x0000003eff3e723e */ /* 0x000fe400048070ff */
[----:B------:R-:W-:Y:S02]  /*74c0*/  LOP3.LUT R64, R64, 0xffff, RZ, 0xc0, !PT ;  /* 0x0000ffff40407812 */ /* 0x000fe400078ec0ff */
[----:B------:R-:W-:Y:S02]  /*74d0*/  LOP3.LUT R48, R48, 0xff, RZ, 0xc0, !PT ;  /* 0x000000ff30307812 */ /* 0x000fe400078ec0ff */
[----:B------:R-:W-:-:S02]  /*74e0*/  LOP3.LUT R45, R45, 0xffff, RZ, 0xc0, !PT ;  /* 0x0000ffff2d2d7812 */ /* 0x000fc400078ec0ff */
[----:B------:R-:W-:Y:S01]  /*74f0*/  LOP3.LUT R21, R21, 0xff0000, R20, 0xf8, !PT ;  /* 0x00ff000015157812 */ /* 0x000fe200078ef814 */
[----:B------:R-:W-:Y:S01]  /*7500*/  IMAD.U32 R20, R69, 0x10000, RZ ;  /* 0x0001000045147824 */ /* 0x000fe200078e00ff */
[----:B------:R-:W-:Y:S02]  /*7510*/  F2FP.SATFINITE.E4M3.F32.PACK_AB_MERGE_C R67, RZ, R67, RZ ;  /* 0x00000043ff43723e */ /* 0x000fe400048070ff */
[----:B------:R-:W-:Y:S02]  /*7520*/  F2FP.SATFINITE.E4M3.F32.PACK_AB_MERGE_C R72, RZ, R72, RZ ;  /* 0x00000048ff48723e */ /* 0x000fe400048070ff */
[----:B------:R-:W-:Y:S02]  /*7530*/  LOP3.LUT R35, R35, 0xffff, RZ, 0xc0, !PT ;  /* 0x0000ffff23237812 */ /* 0x000fe400078ec0ff */
[----:B------:R-:W-:Y:S02]  /*7540*/  LOP3.LUT R43, R43, 0xffff, RZ, 0xc0, !PT ;  /* 0x0000ffff2b2b7812 */ /* 0x000fe400078ec0ff */
[----:B------:R-:W-:-:S02]  /*7550*/  LOP3.LUT R54, R54, 0xffff, RZ, 0xc0, !PT ;  /* 0x0000ffff36367812 */ /* 0x000fc400078ec0ff */
[----:B------:R-:W-:Y:S02]  /*7560*/  F2FP.SATFINITE.E4M3.F32.PACK_AB_MERGE_C R66, RZ, R66, RZ ;  /* 0x00000042ff42723e */ /* 0x000fe400048070ff */
[----:B------:R-:W-:Y:S01]  /*7570*/  PRMT R25, R32, 0x7604, R25 ;  /* 0x0000760420197816 */ /* 0x000fe20000000019 */
[----:B------:R-:W-:Y:S01]  /*7580*/  IMAD.SHL.U32 R54, R54, 0x1000000, RZ ;  /* 0x0100000036367824 */ /* 0x000fe200078e00ff */
[----:B------:R-:W-:Y:S02]  /*7590*/  LOP3.LUT R18, R18, 0xff0000, R29, 0xf8, !PT ;  /* 0x00ff000012127812 */ /* 0x000fe400078ef81d */
[----:B------:R-:W-:Y:S02]  /*75a0*/  LOP3.LUT R47, R47, 0xffff, RZ, 0xc0, !PT ;  /* 0x0000ffff2f2f7812 */ /* 0x000fe400078ec0ff */
[----:B------:R-:W-:Y:S02]  /*75b0*/  LOP3.LUT R14, R15, R14, RZ, 0xfc, !PT ;  /* 0x0000000e0f0e7212 */ /* 0x000fe400078efcff */
[----:B------:R-:W-:-:S02]  /*75c0*/  F2FP.SATFINITE.E4M3.F32.PACK_AB_MERGE_C R51, RZ, R51, RZ ;  /* 0x00000033ff33723e */ /* 0x000fc400048070ff */
[----:B------:R-:W-:Y:S02]  /*75d0*/  SHF.L.U32 R29, R58, 0x10, RZ ;  /* 0x000000103a1d7819 */ /* 0x000fe400000006ff */
[----:B------:R-:W-:Y:S02]  /*75e0*/  LOP3.LUT R24, R24, 0xff0000, R63, 0xf8, !PT ;  /* 0x00ff000018187812 */ /* 0x000fe400078ef83f */
[----:B------:R-:W-:Y:S02]  /*75f0*/  LOP3.LUT R55, R55, 0xffff, RZ, 0xc0, !PT ;  /* 0x0000ffff37377812 */ /* 0x000fe400078ec0ff */
[----:B------:R-:W-:Y:S02]  /*7600*/  LOP3.LUT R62, R62, 0xffff, RZ, 0xc0, !PT ;  /* 0x0000ffff3e3e7812 */ /* 0x000fe400078ec0ff */
[----:B------:R-:W-:Y:S02]  /*7610*/  SHF.L.U32 R15, R64, 0x18, RZ ;  /* 0x00000018400f7819 */ /* 0x000fe400000006ff */
[----:B------:R-:W-:Y:S01]  /*7620*/  F2FP.SATFINITE.E4M3.F32.PACK_AB_MERGE_C R68, RZ, R68, RZ ;  /* 0x00000044ff44723e */ /* 0x000fe200048070ff */
[----:B------:R-:W-:Y:S01]  /*7630*/  IMAD.SHL.U32 R62, R62, 0x1000000, RZ ;  /* 0x010000003e3e7824 */ /* 0x000fe200078e00ff */
[----:B------:R-:W-:-:S02]  /*7640*/  PRMT R28, R45, 0x7604, R48 ;  /* 0x000076042d1c7816 */ /* 0x000fc40000000030 */
[----:B------:R-:W-:Y:S02]  /*7650*/  SHF.L.U32 R67, R67, 0x10, RZ ;  /* 0x0000001043437819 */ /* 0x000fe400000006ff */
[----:B------:R-:W-:Y:S02]  /*7660*/  F2FP.SATFINITE.E4M3.F32.PACK_AB_MERGE_C R70, RZ, R70, RZ ;  /* 0x00000046ff46723e */ /* 0x000fe400048070ff */
[----:B------:R-:W-:Y:S02]  /*7670*/  LOP3.LUT R72, R72, 0xffff, RZ, 0xc0, !PT ;  /* 0x0000ffff48487812 */ /* 0x000fe400078ec0ff */
[----:B------:R-:W-:Y:S01]  /*7680*/  F2FP.SATFINITE.E4M3.F32.PACK_AB_MERGE_C R9, RZ, R9, RZ ;  /* 0x00000009ff09723e */ /* 0x000fe200048070ff */
[----:B------:R-:W-:Y:S01]  /*7690*/  IMAD.U32 R70, R70, 0x10000, RZ ;  /* 0x0001000046467824 */ /* 0x000fe200078e00ff */
[----:B------:R-:W-:Y:S02]  /*76a0*/  SHF.L.U32 R35, R35, 0x18, RZ ;  /* 0x0000001823237819 */ /* 0x000fe400000006ff */
[----:B------:R-:W-:-:S02]  /*76b0*/  SHF.L.U32 R43, R43, 0x18, RZ ;  /* 0x000000182b2b7819 */ /* 0x000fc400000006ff */
[----:B------:R-:W-:Y:S02]  /*76c0*/  LOP3.LUT R66, R66, 0xffff, RZ, 0xc0, !PT ;  /* 0x0000ffff42427812 */ /* 0x000fe400078ec0ff */
[----:B------:R-:W-:Y:S02]  /*76d0*/  F2FP.SATFINITE.E4M3.F32.PACK_AB_MERGE_C R74, RZ, R74, RZ ;  /* 0x0000004aff4a723e */ /* 0x000fe400048070ff */
[----:B------:R-:W-:Y:S01]  /*76e0*/  LOP3.LUT R60, R60, 0xff, RZ, 0xc0, !PT ;  /* 0x000000ff3c3c7812 */ /* 0x000fe200078ec0ff */
[----:B------:R-:W-:Y:S01]  /*76f0*/  IMAD.SHL.U32 R66, R66, 0x1000000, RZ ;  /* 0x0100000042427824 */ /* 0x000fe200078e00ff */
[----:B------:R-:W-:Y:S01]  /*7700*/  LOP3.LUT R25, R25, 0xff0000, R20, 0xf8, !PT ;  /* 0x00ff000019197812 */ /* 0x000fe200078ef814 */
[----:B------:R-:W-:Y:S01]  /*7710*/  IMAD.SHL.U32 R20, R47, 0x1000000, RZ ;  /* 0x010000002f147824 */ /* 0x000fe200078e00ff */
[----:B------:R-:W-:Y:S02]  /*7720*/  F2FP.SATFINITE.E4M3.F32.PACK_AB_MERGE_C R71, RZ, R71, RZ ;  /* 0x00000047ff47723e */ /* 0x000fe400048070ff */
[----:B------:R-:W-:-:S02]  /*7730*/  LOP3.LUT R51, R51, 0xffff, RZ, 0xc0, !PT ;  /* 0x0000ffff33337812 */ /* 0x000fc400078ec0ff */
[----:B------:R-:W-:Y:S02]  /*7740*/  F2FP.SATFINITE.E4M3.F32.PACK_AB_MERGE_C R76, RZ, R76, RZ ;  /* 0x0000004cff4c723e */ /* 0x000fe400048070ff */
[----:B------:R-:W-:Y:S01]  /*7750*/  LOP3.LUT R22, R22, 0xff0000, R29, 0xf8, !PT ;  /* 0x00ff000016167812 */ /* 0x000fe200078ef81d */
[----:B------:R-:W-:Y:S01]  /*7760*/  IMAD.MOV.U32 R29, RZ, RZ, 0x3021 ;  /* 0x00003021ff1d7424 */ /* 0x000fe200078e00ff */
[----:B------:R-:W-:Y:S02]  /*7770*/  SHF.L.U32 R55, R55, 0x18, RZ ;  /* 0x0000001837377819 */ /* 0x000fe400000006ff */
[----:B------:R-:W-:Y:S02]  /*7780*/  LOP3.LUT R24, R24, R15, RZ, 0xfc, !PT ;  /* 0x0000000f18187212 */ /* 0x000fe400078efcff */
[----:B------:R-:W-:Y:S02]  /*7790*/  LOP3.LUT R68, R68, 0xffff, RZ, 0xc0, !PT ;  /* 0x0000ffff44447812 */ /* 0x000fe400078ec0ff */
[----:B------:R-:W-:-:S02]  /*77a0*/  LOP3.LUT R17, R17, 0xff0000, R46, 0xf8, !PT ;  /* 0x00ff000011117812 */ /* 0x000fc400078ef82e */
[----:B------:R-:W-:Y:S01]  /*77b0*/  LOP3.LUT R28, R28, 0xff0000, R67, 0xf8, !PT ;  /* 0x00ff00001c1c7812 */ /* 0x000fe200078ef843 */
[----:B------:R-:W-:Y:S01]  /*77c0*/  IMAD.SHL.U32 R68, R68, 0x1000000, RZ ;  /* 0x0100000044447824 */ /* 0x000fe200078e00ff */
[----:B------:R-:W-:Y:S02]  /*77d0*/  SHF.L.U32 R15, R72, 0x18, RZ ;  /* 0x00000018480f7819 */ /* 0x000fe400000006ff */
[----:B------:R-:W-:Y:S02]  /*77e0*/  LOP3.LUT R9, R9, 0xffff, RZ, 0xc0, !PT ;  /* 0x0000ffff09097812 */ /* 0x000fe400078ec0ff */
[----:B------:R-:W-:Y:S02]  /*77f0*/  LOP3.LUT R16, R16, R35, RZ, 0xfc, !PT ;  /* 0x0000002310107212 */ /* 0x000fe400078efcff */
[----:B------:R-:W-:Y:S02]  /*7800*/  LOP3.LUT R43, R18, R43, RZ, 0xfc, !PT ;  /* 0x0000002b122b7212 */ /* 0x000fe400078efcff */
[----:B------:R-:W-:-:S02]  /*7810*/  LOP3.LUT R74, R74, 0xffff, RZ, 0xc0, !PT ;  /* 0x0000ffff4a4a7812 */ /* 0x000fc400078ec0ff */
[----:B------:R-:W-:Y:S02]  /*7820*/  PRMT R57, R57, 0x7604, R60 ;  /* 0x0000760439397816 */ /* 0x000fe4000000003c */
[----:B------:R-:W-:Y:S02]  /*7830*/  SHF.L.U32 R71, R71, 0x10, RZ ;  /* 0x0000001047477819 */ /* 0x000fe400000006ff */
[----:B------:R-:W-:Y:S02]  /*7840*/  SHF.L.U32 R18, R51, 0x18, RZ ;  /* 0x0000001833127819 */ /* 0x000fe400000006ff */
[----:B------:R-:W-:Y:S02]  /*7850*/  LOP3.LUT R76, R76, 0xffff, RZ, 0xc0, !PT ;  /* 0x0000ffff4c4c7812 */ /* 0x000fe400078ec0ff */
[----:B------:R-:W-:Y:S02]  /*7860*/  FSETP.GEU.AND P2, PT, R12, -126, PT ;  /* 0xc2fc00000c00780b */ /* 0x000fe40003f4e000 */
[----:B------:R-:W-:-:S02]  /*7870*/  FSETP.GEU.AND P3, PT, R11, -126, PT ;  /* 0xc2fc00000b00780b */ /* 0x000fc40003f6e000 */
[----:B------:R-:W-:Y:S02]  /*7880*/  LOP3.LUT R19, R19, R54, RZ, 0xfc, !PT ;  /* 0x0000003613137212 */ /* 0x000fe400078efcff */
[----:B------:R-:W-:Y:S02]  /*7890*/  LOP3.LUT R22, R22, R55, RZ, 0xfc, !PT ;  /* 0x0000003716167212 */ /* 0x000fe400078efcff */
[----:B------:R-:W-:Y:S01]  /*78a0*/  LOP3.LUT R17, R17, R20, RZ, 0xfc, !PT ;  /* 0x0000001411117212 */ /* 0x000fe200078efcff */
[----:B------:R-:W-:Y:S01]  /*78b0*/  IMAD.SHL.U32 R20, R9, 0x1000000, RZ ;  /* 0x0100000009147824 */ /* 0x000fe200078e00ff */
[----:B------:R-:W-:Y:S02]  /*78c0*/  LOP3.LUT R28, R28, R15, RZ, 0xfc, !PT ;  /* 0x0000000f1c1c7212 */ /* 0x000fe400078efcff */
[----:B------:R-:W-:Y:S01]  /*78d0*/  LOP3.LUT R21, R21, R62, RZ, 0xfc, !PT ;  /* 0x0000003e15157212 */ /* 0x000fe200078efcff */
[----:B------:R-:W-:Y:S01]  /*78e0*/  @!P2 FMUL R12, R12, 0.5 ;  /* 0x3f0000000c0ca820 */ /* 0x000fe20000400000 */
[----:B------:R-:W-:Y:S01]  /*78f0*/  SHF.L.U32 R74, R74, 0x18, RZ ;  /* 0x000000184a4a7819 */ /* 0x000fe200000006ff */
[----:B------:R-:W-:Y:S01]  /*7900*/  @!P3 FMUL R11, R11, 0.5 ;  /* 0x3f0000000b0bb820 */ /* 0x000fe20000400000 */
[----:B------:R-:W-:-:S02]  /*7910*/  SEL R15, R16, R13, P4 ;  /* 0x0000000d100f7207 */ /* 0x000fc40002000000 */
[----:B------:R-:W-:Y:S01]  /*7920*/  MOV R31, 0x2130 ;  /* 0x00002130001f7802 */ /* 0x000fe20000000f00 */
[----:B------:R-:W1:Y:S01]  /*7930*/  MUFU.EX2 R12, R12 ;  /* 0x0000000c000c7308 */ /* 0x000e620000000800 */
[----:B------:R-:W-:Y:S02]  /*7940*/  LOP3.LUT R57, R57, 0xff0000, R70, 0xf8, !PT ;  /* 0x00ff000039397812 */ /* 0x000fe400078ef846 */
[----:B------:R-:W-:Y:S02]  /*7950*/  LOP3.LUT R26, R26, 0xff0000, R71, 0xf8, !PT ;  /* 0x00ff00001a1a7812 */ /* 0x000fe400078ef847 */
[----:B------:R-:W-:Y:S02]  /*7960*/  LOP3.LUT R18, R27, R18, RZ, 0xfc, !PT ;  /* 0x000000121b127212 */ /* 0x000fe400078efcff */
[----:B------:R-:W-:Y:S01]  /*7970*/  SHF.L.U32 R9, R76, 0x18, RZ ;  /* 0x000000184c097819 */ /* 0x000fe200000006ff */
[----:B------:R-:W2:Y:S01]  /*7980*/  MUFU.EX2 R11, R11 ;  /* 0x0000000b000b7308 */ /* 0x000ea20000000800 */
[----:B------:R-:W-:-:S02]  /*7990*/  SEL R13, R13, R16, P4 ;  /* 0x000000100d0d7207 */ /* 0x000fc40002000000 */
[----:B------:R-:W-:Y:S02]  /*79a0*/  LOP3.LUT R23, R23, R66, RZ, 0xfc, !PT ;  /* 0x0000004217177212 */ /* 0x000fe400078efcff */
[----:B------:R-:W-:Y:S02]  /*79b0*/  SEL R16, R43, R14, P4 ;  /* 0x0000000e2b107207 */ /* 0x000fe40002000000 */
[----:B------:R-:W-:Y:S02]  /*79c0*/  SEL R27, R22, R19, P4 ;  /* 0x00000013161b7207 */ /* 0x000fe40002000000 */
[----:B------:R-:W-:Y:S01]  /*79d0*/  SEL R43, R14, R43, P4 ;  /* 0x0000002b0e2b7207 */ /* 0x000fe20002000000 */
[----:B-1----:R-:W-:Y:S01]  /*79e0*/  @!P2 FMUL R12, R12, R12 ;  /* 0x0000000c0c0ca220 */ /* 0x002fe20000400000 */
[----:B------:R-:W-:Y:S02]  /*79f0*/  SEL R19, R19, R22, P4 ;  /* 0x0000001613137207 */ /* 0x000fe40002000000 */
[----:B------:R-:W-:Y:S01]  /*7a00*/  LOP3.LUT R25, R25, R68, RZ, 0xfc, !PT ;  /* 0x0000004419197212 */ /* 0x000fe200078efcff */
[----:B------:R-:W-:-:S01]  /*7a10*/  FFMA R7, R12, R7, R75 ;  /* 0x000000070c077223 */ /* 0x000fc2000000004b */
[----:B------:R-:W-:Y:S01]  /*7a20*/  LOP3.LUT R74, R53, R74, RZ, 0xfc, !PT ;  /* 0x0000004a354a7212 */ /* 0x000fe200078efcff */
[----:B------:R-:W-:Y:S01]  /*7a30*/  FMUL R184, R184, R12 ;  /* 0x0000000cb8b87220 */ /* 0x000fe20000400000 */
[----:B------:R-:W-:Y:S01]  /*7a40*/  SEL R22, R24, R21, P4 ;  /* 0x0000001518167207 */ /* 0x000fe20002000000 */
[----:B--2---:R-:W-:Y:S01]  /*7a50*/  @!P3 FMUL R11, R11, R11 ;  /* 0x0000000b0b0bb220 */ /* 0x004fe20000400000 */
[----:B------:R-:W-:Y:S01]  /*7a60*/  SHF.R.U32.HI R29, RZ, R0, R29 ;  /* 0x00000000ff1d7219 */ /* 0x000fe2000001161d */
[----:B------:R-:W-:Y:S01]  /*7a70*/  FMUL R185, R185, R12 ;  /* 0x0000000cb9b97220 */ /* 0x000fe20000400000 */
[----:B------:R-:W-:Y:S01]  /*7a80*/  SHF.R.U32.HI R14, RZ, R0, R31 ;  /* 0x00000000ff0e7219 */ /* 0x000fe2000001161f */
[----:B------:R-:W-:-:S01]  /*7a90*/  FFMA R6, R11, R6, R84 ;  /* 0x000000060b067223 */ /* 0x000fc20000000054 */
[----:B------:R-:W-:Y:S01]  /*7aa0*/  LOP3.LUT R20, R57, R20, RZ, 0xfc, !PT ;  /* 0x0000001439147212 */ /* 0x000fe200078efcff */
[-C--:B------:R-:W-:Y:S01]  /*7ab0*/  FMUL R188, R188, R12.reuse ;  /* 0x0000000cbcbc7220 */ /* 0x080fe20000400000 */
[----:B------:R-:W-:Y:S01]  /*7ac0*/  LOP3.LUT R9, R26, R9, RZ, 0xfc, !PT ;  /* 0x000000091a097212 */ /* 0x000fe200078efcff */
[----:B------:R-:W-:Y:S01]  /*7ad0*/  FMUL R189, R189, R12 ;  /* 0x0000000cbdbd7220 */ /* 0x000fe20000400000 */
[----:B------:R-:W-:Y:S01]  /*7ae0*/  SEL R21, R21, R24, P4 ;  /* 0x0000001815157207 */ /* 0x000fe20002000000 */
[-C--:B------:R-:W-:Y:S01]  /*7af0*/  FMUL R192, R192, R12.reuse ;  /* 0x0000000cc0c07220 */ /* 0x080fe20000400000 */
[----:B------:R-:W-:Y:S01]  /*7b00*/  SEL R24, R28, R23, P4 ;  /* 0x000000171c187207 */ /* 0x000fe20002000000 */
[-C--:B------:R-:W-:Y:S01]  /*7b10*/  FMUL R193, R193, R12.reuse ;  /* 0x0000000cc1c17220 */ /* 0x080fe20000400000 */
[----:B------:R-:W-:Y:S01]  /*7b20*/  SEL R26, R18, R17, P4 ;  /* 0x00000011121a7207 */ /* 0x000fe20002000000 */
[----:B------:R-:W-:Y:S01]  /*7b30*/  FMUL R196, R196, R12 ;  /* 0x0000000cc4c47220 */ /* 0x000fe20000400000 */
[----:B------:R-:W-:Y:S01]  /*7b40*/  SEL R23, R23, R28, P4 ;  /* 0x0000001c17177207 */ /* 0x000fe20002000000 */
[----:B------:R-:W-:Y:S01]  /*7b50*/  FMUL R197, R197, R12 ;  /* 0x0000000cc5c57220 */ /* 0x000fe20000400000 */
[----:B------:R-:W-:Y:S01]  /*7b60*/  SEL R17, R17, R18, P4 ;  /* 0x0000001211117207 */ /* 0x000fe20002000000 */
[-C--:B------:R-:W-:Y:S01]  /*7b70*/  FMUL R168, R168, R12.reuse ;  /* 0x0000000ca8a87220 */ /* 0x080fe20000400000 */
[----:B------:R-:W-:Y:S01]  /*7b80*/  LOP3.LUT R31, R29, 0xf, RZ, 0xc0, !PT ;  /* 0x0000000f1d1f7812 */ /* 0x000fe200078ec0ff */
[-C--:B------:R-:W-:Y:S01]  /*7b90*/  FMUL R169, R169, R12.reuse ;  /* 0x0000000ca9a97220 */ /* 0x080fe20000400000 */
[----:B------:R-:W-:Y:S01]  /*7ba0*/  SEL R28, R74, R25, P4 ;  /* 0x000000194a1c7207 */ /* 0x000fe20002000000 */
[----:B------:R-:W-:Y:S01]  /*7bb0*/  FMUL R172, R172, R12 ;  /* 0x0000000cacac7220 */ /* 0x000fe20000400000 */
[----:B------:R-:W-:Y:S01]  /*7bc0*/  LOP3.LUT R38, R14, 0xf, RZ, 0xc0, !PT ;  /* 0x0000000f0e267812 */ /* 0x000fe200078ec0ff */
[----:B------:R-:W-:Y:S01]  /*7bd0*/  SHFL.IDX PT, R16, R16, R31, 0x1c1f ;  /* 0x001c1f1f10107589 */ /* 0x000fe200000e0000 */
[----:B------:R-:W-:Y:S01]  /*7be0*/  SEL R25, R25, R74, P4 ;  /* 0x0000004a19197207 */ /* 0x000fe20002000000 */
[----:B------:R-:W-:Y:S01]  /*7bf0*/  FMUL R173, R173, R12 ;  /* 0x0000000cadad7220 */ /* 0x000fe20000400000 */
[----:B------:R-:W-:Y:S01]  /*7c00*/  SEL R29, R9, R20, P4 ;  /* 0x00000014091d7207 */ /* 0x000fe20002000000 */
[----:B------:R-:W-:Y:S01]  /*7c10*/  SHFL.IDX PT, R14, R15, R31, 0x1c1f ;  /* 0x001c1f1f0f0e7589 */ /* 0x000fe200000e0000 */
[----:B------:R-:W-:Y:S01]  /*7c20*/  SEL R30, R20, R9, P4 ;  /* 0x00000009141e7207 */ /* 0x000fe20002000000 */
[-C--:B------:R-:W-:Y:S01]  /*7c30*/  FMUL R176, R176, R12.reuse ;  /* 0x0000000cb0b07220 */ /* 0x080fe20000400000 */
[----:B------:R-:W-:Y:S01]  /*7c40*/  SHF.L.U32 R33, R10, 0x1f, RZ ;  /* 0x0000001f0a217819 */ /* 0x000fe200000006ff */
[----:B------:R-:W1:Y:S01]  /*7c50*/  SHFL.IDX PT, R43, R43, R38, 0x1c1f ;  /* 0x001c1f262b2b7589 */ /* 0x000e6200000e0000 */
[-C--:B------:R-:W-:Y:S01]  /*7c60*/  FMUL R177, R177, R12.reuse ;  /* 0x0000000cb1b17220 */ /* 0x080fe20000400000 */
[-C--:B------:R-:W-:Y:S01]  /*7c70*/  FMUL R180, R180, R12.reuse ;  /* 0x0000000cb4b47220 */ /* 0x080fe20000400000 */
[----:B------:R2:W3:Y:S01]  /*7c80*/  SYNCS.PHASECHK.TRANS64.TRYWAIT P2, [UR10+0x2a000], R33 ;  /* 0x02a00021ff0075a7 */ /* 0x0004e2000804014a */
[----:B------:R1:W-:Y:S01]  /*7c90*/  SHFL.IDX PT, R18, R26, R31, 0x1c1f ;  /* 0x001c1f1f1a127589 */ /* 0x0003e200000e0000 */
[-C--:B------:R-:W-:Y:S01]  /*7ca0*/  FMUL R181, R181, R12.reuse ;  /* 0x0000000cb5b57220 */ /* 0x080fe20000400000 */
[-C--:B------:R-:W-:Y:S01]  /*7cb0*/  FMUL R152, R152, R12.reuse ;  /* 0x0000000c98987220 */ /* 0x080fe20000400000 */
[-C--:B------:R-:W-:Y:S01]  /*7cc0*/  FMUL R153, R153, R12.reuse ;  /* 0x0000000c99997220 */ /* 0x080fe20000400000 */
[----:B------:R4:W-:Y:S01]  /*7cd0*/  SHFL.IDX PT, R20, R27, R31, 0x1c1f ;  /* 0x001c1f1f1b147589 */ /* 0x0009e200000e0000 */
[-C--:B------:R-:W-:Y:S01]  /*7ce0*/  FMUL R156, R156, R12.reuse ;  /* 0x0000000c9c9c7220 */ /* 0x080fe20000400000 */
[-C--:B------:R-:W-:Y:S01]  /*7cf0*/  FMUL R157, R157, R12.reuse ;  /* 0x0000000c9d9d7220 */ /* 0x080fe20000400000 */
[-C--:B------:R-:W-:Y:S01]  /*7d00*/  FMUL R160, R160, R12.reuse ;  /* 0x0000000ca0a07220 */ /* 0x080fe20000400000 */
[----:B------:R-:W-:Y:S01]  /*7d10*/  SHFL.IDX PT, R22, R22, R31, 0x1c1f ;  /* 0x001c1f1f16167589 */ /* 0x000fe200000e0000 */
        /* <DEDUP_REMOVED lines=12> */
[--C-:B-1----:R-:W-:Y:S01]  /*7de0*/  PRMT R26, R16, R3, R43.reuse ;  /* 0x00000003101a7216 */ /* 0x102fe2000000002b */
[-C--:B------:R-:W-:Y:S01]  /*7df0*/  FMUL R148, R148, R12.reuse ;  /* 0x0000000c94947220 */ /* 0x080fe20000400000 */
[----:B----4-:R-:W-:Y:S01]  /*7e00*/  PRMT R27, R16, R5, R43 ;  /* 0x00000005101b7216 */ /* 0x010fe2000000002b */
[----:B------:R-:W1:Y:S01]  /*7e10*/  SHFL.IDX PT, R13, R13, R38, 0x1c1f ;  /* 0x001c1f260d0d7589 */ /* 0x000e6200000e0000 */
[-C--:B------:R-:W-:Y:S01]  /*7e20*/  FMUL R149, R149, R12.reuse ;  /* 0x0000000c95957220 */ /* 0x080fe20000400000 */
[-C--:B------:R-:W-:Y:S01]  /*7e30*/  FMUL R120, R120, R12.reuse ;  /* 0x0000000c78787220 */ /* 0x080fe20000400000 */
[-C--:B------:R-:W-:Y:S01]  /*7e40*/  FMUL R121, R121, R12.reuse ;  /* 0x0000000c79797220 */ /* 0x080fe20000400000 */
[----:B------:R-:W4:Y:S01]  /*7e50*/  SHFL.IDX PT, R17, R17, R38, 0x1c1f ;  /* 0x001c1f2611117589 */ /* 0x000f2200000e0000 */
[-C--:B------:R-:W-:Y:S01]  /*7e60*/  FMUL R124, R124, R12.reuse ;  /* 0x0000000c7c7c7220 */ /* 0x080fe20000400000 */
[-C--:B------:R-:W-:Y:S01]  /*7e70*/  FMUL R125, R125, R12.reuse ;  /* 0x0000000c7d7d7220 */ /* 0x080fe20000400000 */
[-C--:B------:R-:W-:Y:S01]  /*7e80*/  FMUL R128, R128, R12.reuse ;  /* 0x0000000c80807220 */ /* 0x080fe20000400000 */
[----:B------:R-:W5:Y:S01]  /*7e90*/  SHFL.IDX PT, R19, R19, R38, 0x1c1f ;  /* 0x001c1f2613137589 */ /* 0x000f6200000e0000 */
[-C--:B------:R-:W-:Y:S01]  /*7ea0*/  FMUL R129, R129, R12.reuse ;  /* 0x0000000c81817220 */ /* 0x080fe20000400000 */
[-C--:B------:R-:W-:Y:S01]  /*7eb0*/  FMUL R132, R132, R12.reuse ;  /* 0x0000000c84847220 */ /* 0x080fe20000400000 */
[-C--:B------:R-:W-:Y:S01]  /*7ec0*/  FMUL R133, R133, R12.reuse ;  /* 0x0000000c85857220 */ /* 0x080fe20000400000 */
[----:B------:R-:W2:Y:S01]  /*7ed0*/  SHFL.IDX PT, R21, R21, R38, 0x1c1f ;  /* 0x001c1f2615157589 */ /* 0x000ea200000e0000 */
[-C--:B------:R-:W-:Y:S01]  /*7ee0*/  FMUL R104, R104, R12.reuse ;  /* 0x0000000c68687220 */ /* 0x080fe20000400000 */
[-C--:B------:R-:W-:Y:S01]  /*7ef0*/  FMUL R105, R105, R12.reuse ;  /* 0x0000000c69697220 */ /* 0x080fe20000400000 */
[-C--:B------:R-:W-:Y:S01]  /*7f00*/  FMUL R108, R108, R12.reuse ;  /* 0x0000000c6c6c7220 */ /* 0x080fe20000400000 */
[----:B------:R-:W3:Y:S01]  /*7f10*/  SHFL.IDX PT, R23, R23, R38, 0x1c1f ;  /* 0x001c1f2617177589 */ /* 0x000ee200000e0000 */
[-C--:B------:R-:W-:Y:S01]  /*7f20*/  FMUL R109, R109, R12.reuse ;  /* 0x0000000c6d6d7220 */ /* 0x080fe20000400000 */
[-C--:B------:R-:W-:Y:S01]  /*7f30*/  FMUL R112, R112, R12.reuse ;  /* 0x0000000c70707220 */ /* 0x080fe20000400000 */
[-C--:B------:R-:W-:Y:S01]  /*7f40*/  FMUL R113, R113, R12.reuse ;  /* 0x0000000c71717220 */ /* 0x080fe20000400000 */
[----:B------:R4:W3:Y:S01]  /*7f50*/  SHFL.IDX PT, R9, R25, R38, 0x1c1f ;  /* 0x001c1f2619097589 */ /* 0x0008e200000e0000 */
[-C--:B------:R-:W-:Y:S01]  /*7f60*/  FMUL R116, R116, R12.reuse ;  /* 0x0000000c74747220 */ /* 0x080fe20000400000 */
[-C--:B------:R-:W-:Y:S01]  /*7f70*/  FMUL R117, R117, R12.reuse ;  /* 0x0000000c75757220 */ /* 0x080fe20000400000 */
[-C--:B------:R-:W-:Y:S01]  /*7f80*/  FMUL R88, R88, R12.reuse ;  /* 0x0000000c58587220 */ /* 0x080fe20000400000 */
[----:B------:R5:W3:Y:S01]  /*7f90*/  SHFL.IDX PT, R15, R30, R38, 0x1c1f ;  /* 0x001c1f261e0f7589 */ /* 0x000ae200000e0000 */
[-C--:B------:R-:W-:Y:S01]  /*7fa0*/  FMUL R89, R89, R12.reuse ;  /* 0x0000000c59597220 */ /* 0x080fe20000400000 */
[-C--:B------:R-:W-:Y:S01]  /*7fb0*/  FMUL R92, R92, R12.reuse ;  /* 0x0000000c5c5c7220 */ /* 0x080fe20000400000 */
[-C--:B------:R-:W-:Y:S01]  /*7fc0*/  FMUL R93, R93, R12.reuse ;  /* 0x0000000c5d5d7220 */ /* 0x080fe20000400000 */
[-C--:B------:R-:W-:Y:S01]  /*7fd0*/  FMUL R96, R96, R12.reuse ;  /* 0x0000000c60607220 */ /* 0x080fe20000400000 */
[-C--:B------:R-:W-:Y:S01]  /*7fe0*/  FMUL R97, R97, R12.reuse ;  /* 0x0000000c61617220 */ /* 0x080fe20000400000 */
[-C--:B------:R-:W-:Y:S01]  /*7ff0*/  FMUL R100, R100, R12.reuse ;  /* 0x0000000c64647220 */ /* 0x080fe20000400000 */
[----:B------:R-:W-:Y:S01]  /*8000*/  FMUL R101, R101, R12 ;  /* 0x0000000c65657220 */ /* 0x000fe20000400000 */
[-C--:B------:R-:W-:Y:S01]  /*8010*/  FMUL R186, R186, R11.reuse ;  /* 0x0000000bbaba7220 */ /* 0x080fe20000400000 */
        /* <DEDUP_REMOVED lines=54> */
[----:B------:R-:W-:Y:S01]  /*8380*/  FMUL R103, R103, R11 ;  /* 0x0000000b67677220 */ /* 0x000fe20000400000 */
[----:B-1----:R-:W-:-:S02]  /*8390*/  PRMT R24, R14, R3, R13 ;  /* 0x000000030e187216 */ /* 0x002fc4000000000d */
[----:B----4-:R-:W-:Y:S02]  /*83a0*/  PRMT R25, R14, R5, R13 ;  /* 0x000000050e197216 */ /* 0x010fe4000000000d */
[C-C-:B------:R-:W-:Y:S02]  /*83b0*/  PRMT R28, R18.reuse, R3, R17.reuse ;  /* 0x00000003121c7216 */ /* 0x140fe40000000011 */
[----:B------:R-:W-:Y:S02]  /*83c0*/  PRMT R29, R18, R5, R17 ;  /* 0x00000005121d7216 */ /* 0x000fe40000000011 */
[C-C-:B-----5:R-:W-:Y:S02]  /*83d0*/  PRMT R30, R20.reuse, R3, R19.reuse ;  /* 0x00000003141e7216 */ /* 0x160fe40000000013 */
[----:B------:R-:W-:Y:S02]  /*83e0*/  PRMT R31, R20, R5, R19 ;  /* 0x00000005141f7216 */ /* 0x000fe40000000013 */
[----:B--2---:R-:W-:-:S02]  /*83f0*/  PRMT R40, R22, R3, R21 ;  /* 0x0000000316287216 */ /* 0x004fc40000000015 */
[----:B------:R-:W-:Y:S02]  /*8400*/  PRMT R41, R22, R5, R21 ;  /* 0x0000000516297216 */ /* 0x000fe40000000015 */
[C-C-:B---3--:R-:W-:Y:S02]  /*8410*/  PRMT R42, R32.reuse, R3, R23.reuse ;  /* 0x00000003202a7216 */ /* 0x148fe40000000017 */
[----:B------:R-:W-:Y:S02]  /*8420*/  PRMT R43, R32, R5, R23 ;  /* 0x00000005202b7216 */ /* 0x000fe40000000017 */
[C-C-:B------:R-:W-:Y:S02]  /*8430*/  PRMT R44, R34.reuse, R3, R9.reuse ;  /* 0x00000003222c7216 */ /* 0x140fe40000000009 */
[----:B------:R-:W-:Y:S02]  /*8440*/  PRMT R45, R34, R5, R9 ;  /* 0x00000005222d7216 */ /* 0x000fe40000000009 */
[----:B------:R-:W-:-:S02]  /*8450*/  PRMT R46, R36, R3, R15 ;  /* 0x00000003242e7216 */ /* 0x000fc4000000000f */
[----:B------:R-:W-:Y:S01]  /*8460*/  PRMT R47, R36, R5, R15 ;  /* 0x00000005242f7216 */ /* 0x000fe2000000000f */
[----:B------:R-:W-:Y:S06]  /*8470*/  @!P0 BRA `(.L_x_27) ;  /* 0x0000000000048947 */ /* 0x000fec0003800000 */
[----:B------:R-:W-:Y:S01]  /*8480*/  BPT.TRAP 0x1 ;  /* 0x000000040000795c */ /* 0x000fe20000300000 */
.L_x_27:
[----:B------:R-:W-:Y:S05]  /*8490*/  @P2 BRA `(.L_x_28) ;  /* 0x0000000000082947 */ /* 0x000fea0003800000 */
[----:B------:R-:W1:Y:S02]  /*84a0*/  SYNCS.PHASECHK.TRANS64.TRYWAIT P2, [UR10+0x2a000], R33 ;  /* 0x02a00021ff0075a7 */ /* 0x000e64000804014a */
[----:B-1----:R-:W-:Y:S05]  /*84b0*/  @!P2 BRA `(.L_x_29) ;  /* 0x00000050001ca947 */ /* 0x002fea0003800000 */
.L_x_28:
[----:B------:R-:W-:Y:S01]  /*84c0*/  UIMAD UR10, UR5, 0x700, UR6 ;  /* 0x00000700050a78a4 */ /* 0x000fe2000f8e0206 */
[----:B------:R-:W-:Y:S01]  /*84d0*/  WARPGROUP.ARRIVE ;  /* 0x00000000000079c5 */ /* 0x000fe20000000000 */
[----:B------:R-:W-:Y:S01]  /*84e0*/  UMOV UR11, 0x40000040 ;  /* 0x40000040000b7882 */ /* 0x000fe20000000000 */
[----:B------:R-:W-:Y:S01]  /*84f0*/  UMOV UR15, 0x40000040 ;  /* 0x40000040000f7882 */ /* 0x000fe20000000000 */
[----:B------:R-:W-:Y:S02]  /*8500*/  UIADD3 UR14, UR10, 0x100, URZ ;  /* 0x000001000a0e7890 */ /* 0x000fe4000fffe03f */
[----:B------:R-:W-:Y:S01]  /*8510*/  UIADD3 UR18, UR10, 0x200, URZ ;  /* 0x000002000a127890 */ /* 0x000fe2000fffe03f */
[----:B------:R-:W-:Y:S02]  /*8520*/  UMOV UR19, 0x40000040 ;  /* 0x4000004000137882 */ /* 0x000fe40000000000 */
[----:B------:R-:W-:Y:S01]  /*8530*/  QGMMA.64x32x32.F32.E4M3.E4M3 R184, R24, gdesc[UR8], R184, gsb0 ;  /* 0x0060000818b87df3 */ /* 0x000fe200080008b8 */
[----:B------:R-:W-:Y:S01]  /*8540*/  UIADD3 UR22, UR10, 0x300, URZ ;  /* 0x000003000a167890 */ /* 0x000fe2000fffe03f */
[----:B------:R-:W-:Y:S01]  /*8550*/  UMOV UR23, 0x40000040 ;  /* 0x4000004000177882 */ /* 0x000fe20000000000 */
[----:B------:R-:W-:Y:S01]  /*8560*/  UIADD3 UR26, UR10, 0x400, URZ ;  /* 0x000004000a1a7890 */ /* 0x000fe2000fffe03f */
[----:B------:R-:W-:Y:S01]  /*8570*/  UMOV UR27, 0x40000040 ;  /* 0x40000040001b7882 */ /* 0x000fe20000000000 */
[----:B------:R-:W-:Y:S01]  /*8580*/  UMOV UR11, 0x40000040 ;  /* 0x40000040000b7882 */ /* 0x000fe20000000000 */
[----:B------:R-:W-:-:S02]  /*8590*/  WARPGROUP.DEPBAR.LE gsb0, 0x0 ;  /* 0x00008000000079c5 */ /* 0x000fc40000010000 */
        /* <DEDUP_REMOVED lines=109> */
[----:B------:R-:W-:Y:S01]  /*8c70*/  UIADD3 UR10, UR10, 0x606, URZ ;  /* 0x000006060a0a7890 */ /* 0x000fe2000fffe03f */
        /* <DEDUP_REMOVED lines=18> */
.L_x_30:
[----:B------:R-:W-:-:S04]  /*8da0*/  ULEA UR10, UR4, UR36, 0x3 ;  /* 0x00000024040a7291 */ /* 0x000fc8000f8e183f */
[----:B------:R-:W-:-:S04]  /*8db0*/  UIADD3 UR10, UR10, 0x2a028, URZ ;  /* 0x0002a0280a0a7890 */ /* 0x000fc8000fffe03f */
[----:B------:R-:W-:-:S09]  /*8dc0*/  UPRMT UR10, URZ, 0x654, UR10 ;  /* 0x000006543f0a7896 */ /* 0x000fd2000800000a */
[----:B------:R-:W-:Y:S01]  /*8dd0*/  SYNCS.ARRIVE.TRANS64.RED.A1T0 RZ, [UR10], RZ ;  /* 0x000000ffffff79a7 */ /* 0x000fe2000810040a */
[----:B------:R-:W-:Y:S05]  /*8de0*/  @P1 BRA `(.L_x_31) ;  /* 0x0000000000041947 */ /* 0x000fea0003800000 */
[----:B------:R-:W-:Y:S01]  /*8df0*/  BPT.TRAP 0x1 ;  /* 0x000000040000795c */ /* 0x000fe20000300000 */
.L_x_31:
[----:B------:R-:W-:-:S04]  /*8e00*/  UIADD3 UR4, UR4, 0x1, URZ ;  /* 0x0000000104047890 */ /* 0x000fc8000fffe03f */
[----:B------:R-:W-:-:S04]  /*8e10*/  UISETP.NE.AND UP0, UPT, UR4, 0x5, UPT ;  /* 0x000000050400788c */ /* 0x000fc8000bf05270 */
[----:B------:R-:W-:Y:S01]  /*8e20*/  USEL UR10, UR4, URZ, UP0 ;  /* 0x0000003f040a7287 */ /* 0x000fe20008000000 */
[----:B------:R-:W-:Y:S11]  /*8e30*/  @!P0 BRA `(.L_x_32) ;  /* 0x0000000000048947 */ /* 0x000ff60003800000 */
[----:B------:R-:W-:Y:S01]  /*8e40*/  BPT.TRAP 0x1 ;  /* 0x000000040000795c */ /* 0x000fe20000300000 */
.L_x_32:
[----:B------:R-:W-:-:S04]  /*8e50*/  ULEA UR4, UR10, UR36, 0x3 ;  /* 0x000000240a047291 */ /* 0x000fc8000f8e183f */
[----:B------:R-:W-:-:S04]  /*8e60*/  UIADD3 UR4, UR4, 0x2a028, URZ ;  /* 0x0002a02804047890 */ /* 0x000fc8000fffe03f */
[----:B------:R-:W-:-:S09]  /*8e70*/  UPRMT UR4, URZ, 0x654, UR4 ;  /* 0x000006543f047896 */ /* 0x000fd20008000004 */
[----:B------:R-:W-:Y:S01]  /*8e80*/  SYNCS.ARRIVE.TRANS64.RED.A1T0 RZ, [UR4], RZ ;  /* 0x000000ffffff79a7 */ /* 0x000fe20008100404 */
[----:B------:R-:W-:Y:S05]  /*8e90*/  @P1 BRA `(.L_x_33) ;  /* 0x0000000000041947 */ /* 0x000fea0003800000 */
[----:B------:R-:W-:Y:S01]  /*8ea0*/  BPT.TRAP 0x1 ;  /* 0x000000040000795c */ /* 0x000fe20000300000 */
.L_x_33:
[----:B------:R-:W-:Y:S01]  /*8eb0*/  UIADD3 UR5, UR5, 0x1, URZ ;  /* 0x0000000105057890 */ /* 0x000fe2000fffe03f */
[C---:B------:R-:W-:Y:S01]  /*8ec0*/  ISETP.GT.AND P2, PT, R8.reuse, 0x2, PT ;  /* 0x000000020800780c */ /* 0x040fe20003f44270 */
[----:B------:R-:W-:Y:S01]  /*8ed0*/  UIADD3 UR4, UR10, 0x1, URZ ;  /* 0x000000010a047890 */ /* 0x000fe2000fffe03f */
[----:B------:R-:W-:Y:S01]  /*8ee0*/  VIADD R8, R8, 0xffffffff ;  /* 0xffffffff08087836 */ /* 0x000fe20000000000 */
[----:B------:R-:W-:Y:S01]  /*8ef0*/  UISETP.NE.AND UP2, UPT, UR5, 0x5, UPT ;  /* 0x000000050500788c */ /* 0x000fe2000bf45270 */
[----:B------:R-:W-:Y:S01]  /*8f00*/  MOV R11, R2 ;  /* 0x00000002000b7202 */ /* 0x000fe20000000f00 */
[----:B------:R-:W-:Y:S01]  /*8f10*/  UISETP.NE.AND UP0, UPT, UR4, 0x5, UPT ;  /* 0x000000050400788c */ /* 0x000fe2000bf05270 */
[----:B------:R-:W-:Y:S01]  /*8f20*/  IMAD.MOV.U32 R9, RZ, RZ, R4 ;  /* 0x000000ffff097224 */ /* 0x000fe200078e0004 */
[----:B------:R-:W-:Y:S02]  /*8f30*/  USEL UR10, URZ, 0x1, UP2 ;  /* 0x000000013f0a7887 */ /* 0x000fe40009000000 */
[----:B------:R-:W-:-:S02]  /*8f40*/  USEL UR4, UR4, URZ, UP0 ;  /* 0x0000003f04047287 */ /* 0x000fc40008000000 */
[----:B------:R-:W-:Y:S02]  /*8f50*/  USEL UR5, UR5, URZ, UP2 ;  /* 0x0000003f05057287 */ /* 0x000fe40009000000 */
[----:B------:R-:W-:Y:S01]  /*8f60*/  LOP3.LUT R10, R10, UR10, RZ, 0x3c, !PT ;  /* 0x0000000a0a0a7c12 */ /* 0x000fe2000f8e3cff */
[----:B------:R-:W-:Y:S09]  /*8f70*/  @P2 BRA `(.L_x_34) ;  /* 0xffffffbc006c2947 */ /* 0x000ff2000383ffff */
.L_x_23:
[----:B------:R-:W2:Y:S01]  /*8f80*/  SHFL.BFLY PT, R0, R7, 0x1, 0x1f ;  /* 0x0c201f0007007f89 */ /* 0x000ea200000e0000 */
[----:B------:R-:W-:Y:S01]  /*8f90*/  BSSY B0, `(.L_x_35) ;  /* 0x0000022000007945 */ /* 0x000fe20003800000 */
[----:B------:R-:W-:Y:S01]  /*8fa0*/  IMAD.MOV.U32 R10, RZ, RZ, 0x3f800000 ;  /* 0x3f800000ff0a7424 */ /* 0x000fe200078e00ff */
[----:B------:R-:W-:Y:S01]  /*8fb0*/  MOV R11, 0x3f800000 ;  /* 0x3f800000000b7802 */ /* 0x000fe20000000f00 */
[----:B------:R-:W3:Y:S01]  /*8fc0*/  SHFL.BFLY PT, R3, R6, 0x1, 0x1f ;  /* 0x0c201f0006037f89 */ /* 0x000ee200000e0000 */
[----:B------:R-:W-:Y:S02]  /*8fd0*/  IMAD.MOV.U32 R8, RZ, RZ, 0x7f800000 ;  /* 0x7f800000ff087424 */ /* 0x000fe400078e00ff */
[----:B--2---:R-:W-:Y:S01]  /*8fe0*/  FADD R0, R0, R7 ;  /* 0x0000000700007221 */ /* 0x004fe20000000000 */
[----:B---3--:R-:W-:-:S04]  /*8ff0*/  FADD R15, R3, R6 ;  /* 0x00000006030f7221 */ /* 0x008fc80000000000 */
[----:B------:R-:W2:Y:S04]  /*9000*/  SHFL.BFLY PT, R5, R0, 0x2, 0x1f ;  /* 0x0c401f0000057f89 */ /* 0x000ea800000e0000 */
[----:B------:R-:W3:Y:S01]  /*9010*/  SHFL.BFLY PT, R16, R15, 0x2, 0x1f ;  /* 0x0c401f000f107f89 */ /* 0x000ee200000e0000 */
[C---:B--2---:R-:W-:Y:S01]  /*9020*/  FSETP.NE.AND P0, PT, R0.reuse, -R5, PT ;  /* 0x800000050000720b */ /* 0x044fe20003f05000 */
[----:B------:R-:W-:Y:S01]  /*9030*/  FADD R3, R0, R5 ;  /* 0x0000000500037221 */ /* 0x000fe20000000000 */
[----:B------:R-:W-:Y:S01]  /*9040*/  MOV R5, 0x7f800000 ;  /* 0x7f80000000057802 */ /* 0x000fe20000000f00 */
[----:B---3--:R-:W-:-:S10]  /*9050*/  FADD R9, R15, R16 ;  /* 0x000000100f097221 */ /* 0x008fd40000000000 */
[----:B------:R-:W-:Y:S05]  /*9060*/  @!P0 BRA `(.L_x_36) ;  /* 0x0000000000508947 */ /* 0x000fea0003800000 */
[----:B------:R-:W-:Y:S01]  /*9070*/  IADD3 R0, R3, 0x1800000, RZ ;  /* 0x0180000003007810 */ /* 0x000fe20007ffe0ff */
[----:B------:R-:W-:Y:S03]  /*9080*/  BSSY B1, `(.L_x_37) ;  /* 0x000000b000017945 */ /* 0x000fe60003800000 */
[----:B------:R-:W-:-:S04]  /*9090*/  LOP3.LUT R0, R0, 0x7f800000, RZ, 0xc0, !PT ;  /* 0x7f80000000007812 */ /* 0x000fc800078ec0ff */
[----:B------:R-:W-:-:S13]  /*90a0*/  ISETP.GT.U32.AND P0, PT, R0, 0x1ffffff, PT ;  /* 0x01ffffff0000780c */ /* 0x000fda0003f04070 */
[----:B------:R-:W-:Y:S05]  /*90b0*/  @P0 BRA `(.L_x_38) ;  /* 0x00000000000c0947 */ /* 0x000fea0003800000 */
[----:B------:R-:W-:-:S07]  /*90c0*/  MOV R14, 0x90e0 ;  /* 0x000090e0000e7802 */ /* 0x000fce0000000f00 */
[----:B-1----:R-:W-:Y:S05]  /*90d0*/  CALL.REL.NOINC `($__internal_0_$__cuda_sm20_rcp_rn_f32_slowpath) ;  /* 0x0000004400bc7944 */ /* 0x002fea0003c00000 */
[----:B------:R-:W-:Y:S05]  /*90e0*/  BRA `(.L_x_39) ;  /* 0x0000000000107947 */ /* 0x000fea0003800000 */
.L_x_38:
[----:B------:R-:W2:Y:S02]  /*90f0*/  MUFU.RCP R0, R3 ;  /* 0x0000000300007308 */ /* 0x000ea40000001000 */
[----:B--2---:R-:W-:-:S04]  /*9100*/  FFMA R6, R3, R0, -1 ;  /* 0xbf80000003067423 */ /* 0x004fc80000000000 */
[----:B------:R-:W-:-:S04]  /*9110*/  FADD.FTZ R11, -R6, -RZ ;  /* 0x800000ff060b7221 */ /* 0x000fc80000010100 */
[----:B------:R-:W-:-:S07]  /*9120*/  FFMA R11, R0, R11, R0 ;  /* 0x0000000b000b7223 */ /* 0x000fce0000000000 */
.L_x_39:
[----:B------:R-:W-:Y:S05]  /*9130*/  BSYNC B1 ;  /* 0x0000000000017941 */ /* 0x000fea0003800000 */
.L_x_37:
[----:B------:R-:W-:Y:S01]  /*9140*/  FSETP.GEU.AND P0, PT, |R3|, 1.175494350822287508e-38, PT ;  /* 0x008000000300780b */ /* 0x000fe20003f0e200 */
[----:B------:R-:W-:-:S12]  /*9150*/  ULDC UR4, c[0x0][0x600] ;  /* 0x0001800000047ab9 */ /* 0x000fd80000000800 */
[----:B------:R-:W-:-:S04]  /*9160*/  @!P0 FMUL R3, R3, 16777216 ;  /* 0x4b80000003038820 */ /* 0x000fc80000400000 */
[----:B------:R-:W2:Y:S02]  /*9170*/  MUFU.LG2 R0, R3 ;  /* 0x0000000300007308 */ /* 0x000ea40000000c00 */
[----:B--2---:R-:W-:-:S04]  /*9180*/  @!P0 FADD R0, R0, -24 ;  /* 0xc1c0000000008421 */ /* 0x004fc80000000000 */
[----:B------:R-:W-:-:S04]  /*9190*/  FMUL R7, R0, 0.69314718246459960938 ;  /* 0x3f31721800077820 */ /* 0x000fc80000400000 */
[----:B------:R-:W-:-:S07]  /*91a0*/  FFMA R8, R2, UR4, R7 ;  /* 0x0000000402087c23 */ /* 0x000fce0008000007 */
.L_x_36:
[----:B------:R-:W-:Y:S05]  /*91b0*/  BSYNC B0 ;  /* 0x0000000000007941 */ /* 0x000fea0003800000 */
.L_x_35:
[----:B------:R-:W-:Y:S01]  /*91c0*/  FSETP.NE.AND P0, PT, R15, -R16, PT ;  /* 0x800000100f00720b */ /* 0x000fe20003f05000 */
[----:B------:R-:W-:Y:S01]  /*91d0*/  ULDC UR4, c[0x0][0x608] ;  /* 0x0001820000047ab9 */ /* 0x000fe20000000800 */
[----:B------:R-:W-:Y:S01]  /*91e0*/  BSSY B0, `(.L_x_40) ;  /* 0x0000051000007945 */ /* 0x000fe20003800000 */
[----:B------:R-:W-:-:S04]  /*91f0*/  FMUL R11, R11, UR4 ;  /* 0x000000040b0b7c20 */ /* 0x000fc80008400000 */
        /* <DEDUP_REMOVED lines=56> */
[----:B------:R-:W-:Y:S06]  /*9580*/  @!P0 BRA `(.L_x_41) ;  /* 0x0000000000588947 */ /* 0x000fec0003800000 */
[----:B------:R-:W-:Y:S01]  /*9590*/  VIADD R0, R9, 0x1800000 ;  /* 0x0180000009007836 */ /* 0x000fe20000000000 */
[----:B------:R-:W-:Y:S04]  /*95a0*/  BSSY B1, `(.L_x_42) ;  /* 0x000000d000017945 */ /* 0x000fe80003800000 */
[----:B------:R-:W-:-:S04]  /*95b0*/  LOP3.LUT R0, R0, 0x7f800000, RZ, 0xc0, !PT ;  /* 0x7f80000000007812 */ /* 0x000fc800078ec0ff */
[----:B------:R-:W-:-:S13]  /*95c0*/  ISETP.GT.U32.AND P0, PT, R0, 0x1ffffff, PT ;  /* 0x01ffffff0000780c */ /* 0x000fda0003f04070 */
[----:B------:R-:W-:Y:S05]  /*95d0*/  @P0 BRA `(.L_x_43) ;  /* 0x0000000000140947 */ /* 0x000fea0003800000 */
[----:B------:R-:W-:Y:S02]  /*95e0*/  MOV R3, R9 ;  /* 0x0000000900037202 */ /* 0x000fe40000000f00 */
[----:B------:R-:W-:-:S07]  /*95f0*/  MOV R14, 0x9610 ;  /* 0x00009610000e7802 */ /* 0x000fce0000000f00 */
[----:B-1----:R-:W-:Y:S05]  /*9600*/  CALL.REL.NOINC `($__internal_0_$__cuda_sm20_rcp_rn_f32_slowpath) ;  /* 0x0000004000707944 */ /* 0x002fea0003c00000 */
[----:B------:R-:W-:Y:S01]  /*9610*/  IMAD.MOV.U32 R10, RZ, RZ, R11 ;  /* 0x000000ffff0a7224 */ /* 0x000fe200078e000b */
[----:B------:R-:W-:Y:S06]  /*9620*/  BRA `(.L_x_44) ;  /* 0x0000000000107947 */ /* 0x000fec0003800000 */
.L_x_43:
[----:B------:R-:W2:Y:S02]  /*9630*/  MUFU.RCP R10, R9 ;  /* 0x00000009000a7308 */ /* 0x000ea40000001000 */
[----:B--2---:R-:W-:-:S04]  /*9640*/  FFMA R0, R9, R10, -1 ;  /* 0xbf80000009007423 */ /* 0x004fc8000000000a */
[----:B------:R-:W-:-:S04]  /*9650*/  FADD.FTZ R3, -R0, -RZ ;  /* 0x800000ff00037221 */ /* 0x000fc80000010100 */
[----:B------:R-:W-:-:S07]  /*9660*/  FFMA R10, R10, R3, R10 ;  /* 0x000000030a0a7223 */ /* 0x000fce000000000a */
.L_x_44:
[----:B------:R-:W-:Y:S05]  /*9670*/  BSYNC B1 ;  /* 0x0000000000017941 */ /* 0x000fea0003800000 */
.L_x_42:
[----:B------:R-:W-:Y:S01]  /*9680*/  FSETP.GEU.AND P0, PT, |R9|, 1.175494350822287508e-38, PT ;  /* 0x008000000900780b */ /* 0x000fe20003f0e200 */
[----:B------:R-:W-:-:S12]  /*9690*/  ULDC UR4, c[0x0][0x600] ;  /* 0x0001800000047ab9 */ /* 0x000fd80000000800 */
[----:B------:R-:W-:-:S04]  /*96a0*/  @!P0 FMUL R9, R9, 16777216 ;  /* 0x4b80000009098820 */ /* 0x000fc80000400000 */
[----:B------:R-:W2:Y:S02]  /*96b0*/  MUFU.LG2 R0, R9 ;  /* 0x0000000900007308 */ /* 0x000ea40000000c00 */
[----:B--2---:R-:W-:-:S04]  /*96c0*/  @!P0 FADD R0, R0, -24 ;  /* 0xc1c0000000008421 */ /* 0x004fc80000000000 */
[----:B------:R-:W-:-:S04]  /*96d0*/  FMUL R5, R0, 0.69314718246459960938 ;  /* 0x3f31721800057820 */ /* 0x000fc80000400000 */
[----:B------:R-:W-:-:S07]  /*96e0*/  FFMA R5, R4, UR4, R5 ;  /* 0x0000000404057c23 */ /* 0x000fce0008000005 */
.L_x_41:
[----:B------:R-:W-:Y:S05]  /*96f0*/  BSYNC B0 ;  /* 0x0000000000007941 */ /* 0x000fea0003800000 */
.L_x_40:
[----:B------:R-:W-:Y:S01]  /*9700*/  UIADD3 UR5, UR37, -0x1, URZ ;  /* 0xffffffff25057890 */ /* 0x000fe2000fffe03f */
[----:B------:R-:W2:Y:S01]  /*9710*/  S2R R23, SR_TID.X ;  /* 0x0000000000177919 */ /* 0x000ea20000002100 */
[----:B------:R-:W-:Y:S01]  /*9720*/  ULDC UR4, c[0x0][0x608] ;  /* 0x0001820000047ab9 */ /* 0x000fe20000000800 */
[----:B------:R-:W-:Y:S01]  /*9730*/  ULDC.64 UR8, c[0x0][0x208] ;  /* 0x0000820000087ab9 */ /* 0x000fe20000000a00 */
[----:B------:R-:W-:Y:S01]  /*9740*/  FMUL R10, R10, UR4 ;  /* 0x000000040a0a7c20 */ /* 0x000fe20008400000 */
[----:B------:R-:W-:Y:S01]  /*9750*/  ULEA UR4, UR37, UR36, 0x3 ;  /* 0x0000002425047291 */ /* 0x000fe2000f8e183f */
[----:B------:R-:W-:Y:S02]  /*9760*/  ISETP.NE.AND P0, PT, RZ, UR5, PT ;  /* 0x00000005ff007c0c */ /* 0x000fe4000bf05270 */
[-C--:B------:R-:W-:Y:S01]  /*9770*/  FMUL R186, R186, R10.reuse ;  /* 0x0000000ababa7220 */ /* 0x080fe20000400000 */
[-C--:B------:R-:W-:Y:S01]  /*9780*/  FMUL R38, R187, R10.reuse ;  /* 0x0000000abb267220 */ /* 0x080fe20000400000 */
[----:B------:R-:W-:Y:S01]  /*9790*/  SEL R0, RZ, 0x1, P0 ;  /* 0x00000001ff007807 */ /* 0x000fe20000000000 */
[-C--:B------:R-:W-:Y:S01]  /*97a0*/  FMUL R190, R190, R10.reuse ;  /* 0x0000000abebe7220 */ /* 0x080fe20000400000 */
[-C--:B------:R-:W-:Y:S01]  /*97b0*/  FMUL R36, R191, R10.reuse ;  /* 0x0000000abf247220 */ /* 0x080fe20000400000 */
[-C--:B------:R-:W-:Y:S01]  /*97c0*/  FMUL R194, R194, R10.reuse ;  /* 0x0000000ac2c27220 */ /* 0x080fe20000400000 */
[----:B------:R-:W-:Y:S01]  /*97d0*/  SHF.L.U32 R0, R0, 0x1f, RZ ;  /* 0x0000001f00007819 */ /* 0x000fe200000006ff */
[-C--:B------:R-:W-:Y:S01]  /*97e0*/  FMUL R34, R195, R10.reuse ;  /* 0x0000000ac3227220 */ /* 0x080fe20000400000 */
[-C--:B------:R-:W-:Y:S01]  /*97f0*/  FMUL R198, R198, R10.reuse ;  /* 0x0000000ac6c67220 */ /* 0x080fe20000400000 */
[-C--:B------:R-:W-:Y:S01]  /*9800*/  FMUL R30, R199, R10.reuse ;  /* 0x0000000ac71e7220 */ /* 0x080fe20000400000 */
[----:B------:R-:W3:Y:S01]  /*9810*/  SYNCS.PHASECHK.TRANS64.TRYWAIT P0, [UR4+0x2a098], R0 ;  /* 0x02a09800ff0075a7 */ /* 0x000ee20008000144 */
        /* <DEDUP_REMOVED lines=24> */
[----:B--2---:R-:W-:Y:S01]  /*99a0*/  LOP3.LUT P1, RZ, R23, 0x3, RZ, 0xc0, !PT ;  /* 0x0000000317ff7812 */ /* 0x004fe2000782c0ff */
        /* <DEDUP_REMOVED lines=8> */
[----:B------:R-:W-:Y:S01]  /*9a30*/  LOP3.LUT R19, R23, 0x7f, RZ, 0xc0, !PT ;  /* 0x0000007f17137812 */ /* 0x000fe200078ec0ff */
[----:B---3--:R-:W-:Y:S06]  /*9a40*/  @!P0 BRA `(.L_x_45) ;  /* 0x0000003800d08947 */ /* 0x008fec0003800000 */
.L_x_104:
[----:B------:R-:W-:Y:S01]  /*9a50*/  USHF.L.U32 UR42, UR42, 0x6, URZ ;  /* 0x000000062a2a7899 */ /* 0x000fe2000800063f */
[----:B------:R-:W-:Y:S01]  /*9a60*/  BSSY B0, `(.L_x_46) ;  /* 0x0000018000007945 */ /* 0x000fe20003800000 */
[----:B------:R-:W-:Y:S02]  /*9a70*/  SHF.R.U32.HI R23, RZ, 0x2, R23 ;  /* 0x00000002ff177819 */ /* 0x000fe40000011617 */
[----:B------:R-:W-:Y:S01]  /*9a80*/  SHF.R.U32.HI R25, RZ, 0x5, R19 ;  /* 0x00000005ff197819 */ /* 0x000fe20000011613 */
[----:B------:R-:W-:Y:S07]  /*9a90*/  @P1 BRA `(.L_x_47) ;  /* 0x0000000000501947 */ /* 0x000fee0003800000 */
[----:B------:R-:W3:Y:S01]  /*9aa0*/  S2UR UR4, SR_CTAID.Y ;  /* 0x00000000000479c3 */ /* 0x000ee20000002600 */
[----:B--2---:R-:W-:Y:S01]  /*9ab0*/  LOP3.LUT R0, R23, 0x7, RZ, 0xc0, !PT ;  /* 0x0000000717007812 */ /* 0x004fe200078ec0ff */
[----:B------:R-:W-:Y:S01]  /*9ac0*/  ULDC.64 UR6, c[0x0][0x688] ;  /* 0x0001a20000067ab9 */ /* 0x000fe20000000a00 */
[----:B------:R-:W-:-:S04]  /*9ad0*/  SHF.L.U32 R3, R25, 0x4, RZ ;  /* 0x0000000419037819 */ /* 0x000fc800000006ff */
[----:B------:R-:W-:Y:S01]  /*9ae0*/  LOP3.LUT R0, R3, 0xfffffff0, R0, 0xe2, !PT ;  /* 0xfffffff003007812 */ /* 0x000fe200078ee200 */
[----:B------:R-:W2:Y:S04]  /*9af0*/  S2UR UR5, SR_CTAID.Z ;  /* 0x00000000000579c3 */ /* 0x000ea80000002700 */
[----:B------:R-:W-:-:S05]  /*9b00*/  VIADD R3, R0, UR42 ;  /* 0x0000002a00037c36 */ /* 0x000fca0008000000 */
[----:B------:R-:W-:Y:S01]  /*9b10*/  IADD3 R2, R3, 0x8, RZ ;  /* 0x0000000803027810 */ /* 0x000fe20007ffe0ff */
[----:B---3--:R-:W-:-:S04]  /*9b20*/  UIMAD UR4, UR4, UR6, UR42 ;  /* 0x00000006040472a4 */ /* 0x008fc8000f8e022a */
[----:B--2---:R-:W-:-:S03]  /*9b30*/  UIMAD UR4, UR5, UR7, UR4 ;  /* 0x00000007050472a4 */ /* 0x004fc6000f8e0204 */
[----:B------:R-:W-:Y:S02]  /*9b40*/  ULDC UR5, c[0x0][0x288] ;  /* 0x0000a20000057ab9 */ /* 0x000fe40000000800 */
[----:B------:R-:W-:Y:S02]  /*9b50*/  ISETP.GE.U32.AND P0, PT, R3, UR5, PT ;  /* 0x0000000503007c0c */ /* 0x000fe4000bf06070 */
[----:B------:R-:W-:Y:S02]  /*9b60*/  IADD3 R0, P2, R0, UR4, RZ ;  /* 0x0000000400007c10 */ /* 0x000fe4000ff5e0ff */
[----:B------:R-:W-:Y:S01]  /*9b70*/  ISETP.GE.U32.AND P1, PT, R2, UR5, PT ;  /* 0x0000000502007c0c */ /* 0x000fe2000bf26070 */
[----:B------:R-:W-:Y:S02]  /*9b80*/  ULDC.64 UR4, c[0x0][0x680] ;  /* 0x0001a00000047ab9 */ /* 0x000fe40000000a00 */
[----:B------:R-:W-:Y:S01]  /*9b90*/  IMAD.X R3, RZ, RZ, RZ, P2 ;  /* 0x000000ffff037224 */ /* 0x000fe200010e06ff */
[----:B------:R-:W-:-:S04]  /*9ba0*/  LEA R2, P2, R0, UR4, 0x2 ;  /* 0x0000000400027c11 */ /* 0x000fc8000f8410ff */
[----:B------:R-:W-:-:S05]  /*9bb0*/  LEA.HI.X R3, R0, UR5, R3, 0x2, P2 ;  /* 0x0000000500037c11 */ /* 0x000fca00090f1403 */
[----:B------:R3:W-:Y:S04]  /*9bc0*/  @!P0 STG.E desc[UR8][R2.64], R8 ;  /* 0x0000000802008986 */ /* 0x0007e8000c101908 */
[----:B------:R3:W-:Y:S02]  /*9bd0*/  @!P1 STG.E desc[UR8][R2.64+0x20], R5 ;  /* 0x0000200502009986 */ /* 0x0007e4000c101908 */
.L_x_47:
[----:B------:R-:W-:Y:S05]  /*9be0*/  BSYNC B0 ;  /* 0x0000000000007941 */ /* 0x000fea0003800000 */
.L_x_46:
[----:B------:R-:W-:Y:S01]  /*9bf0*/  ULDC.64 UR4, c[0x0][0x730] ;  /* 0x0001cc0000047ab9 */ /* 0x000fe20000000a00 */
[-C--:B------:R-:W-:Y:S01]  /*9c00*/  FMUL R106, R106, R10.reuse ;  /* 0x0000000a6a6a7220 */ /* 0x080fe20000400000 */
[----:B------:R-:W-:Y:S01]  /*9c10*/  ISETP.NE.U32.AND P0, PT, RZ, UR4, PT ;  /* 0x00000004ff007c0c */ /* 0x000fe2000bf05070 */
[-C--:B------:R-:W-:Y:S01]  /*9c20*/  FMUL R107, R107, R10.reuse ;  /* 0x0000000a6b6b7220 */ /* 0x080fe20000400000 */
[-C--:B------:R-:W-:Y:S01]  /*9c30*/  FMUL R110, R110, R10.reuse ;  /* 0x0000000a6e6e7220 */ /* 0x080fe20000400000 */
[-C--:B------:R-:W-:Y:S01]  /*9c40*/  FMUL R111, R111, R10.reuse ;  /* 0x0000000a6f6f7220 */ /* 0x080fe20000400000 */
[----:B------:R-:W-:Y:S01]  /*9c50*/  ISETP.NE.AND.EX P0, PT, RZ, UR5, PT, P0 ;  /* 0x00000005ff007c0c */ /* 0x000fe2000bf05300 */
        /* <DEDUP_REMOVED lines=12> */
[----:B------:R-:W-:Y:S06]  /*9d20*/  @P0 BRA `(.L_x_48) ;  /* 0x0000000000200947 */ /* 0x000fec0003800000 */
[----:B------:R-:W-:Y:S02]  /*9d30*/  ULDC.64 UR4, c[0x0][0x728] ;  /* 0x0001ca0000047ab9 */ /* 0x000fe40000000a00 */
[----:B------:R-:W-:-:S04]  /*9d40*/  ISETP.NE.U32.AND P0, PT, RZ, UR4, PT ;  /* 0x00000004ff007c0c */ /* 0x000fc8000bf05070 */
[----:B------:R-:W-:-:S13]  /*9d50*/  ISETP.NE.AND.EX P0, PT, RZ, UR5, PT, P0 ;  /* 0x00000005ff007c0c */ /* 0x000fda000bf05300 */
[----:B------:R-:W-:Y:S05]  /*9d60*/  @!P0 BRA `(.L_x_49) ;  /* 0x00000000000c8947 */ /* 0x000fea0003800000 */
[----:B--23--:R-:W2:Y:S02]  /*9d70*/  LDC.64 R2, c[0x0][0x728] ;  /* 0x0001ca00ff027b82 */ /* 0x00cea40000000a00 */
[----:B--2---:R2:W5:Y:S01]  /*9d80*/  LDG.E R17, desc[UR8][R2.64] ;  /* 0x0000000802117981 */ /* 0x004562000c1e1900 */
[----:B------:R-:W-:Y:S05]  /*9d90*/  BRA `(.L_x_48) ;  /* 0x0000000000047947 */ /* 0x000fea0003800000 */
.L_x_49:
[----:B------:R-:W4:Y:S02]  /*9da0*/  LDC R17, c[0x0][0x720] ;  /* 0x0001c800ff117b82 */ /* 0x000f240000000800 */
.L_x_48:
[----:B--2---:R-:W-:-:S04]  /*9db0*/  MOV R0, RZ ;  /* 0x000000ff00007202 */ /* 0x004fc80000000f00 */
[----:B------:R-:W-:-:S13]  /*9dc0*/  LOP3.LUT P0, RZ, R0, 0x9f, RZ, 0xc0, !PT ;  /* 0x0000009f00ff7812 */ /* 0x000fda000780c0ff */
[----:B------:R-:W-:Y:S05]  /*9dd0*/  @!P0 BRA `(.L_x_50) ;  /* 0x0000000000408947 */ /* 0x000fea0003800000 */
[----:B---3--:R-:W-:Y:S01]  /*9de0*/  MOV R2, 0x0 ;  /* 0x0000000000027802 */ /* 0x008fe20000000f00 */
[----:B------:R-:W-:Y:S01]  /*9df0*/  ULDC.64 UR4, c[0x4][0x70] ;  /* 0x01001c0000047ab9 */ /* 0x000fe20000000a00 */
[----:B------:R-:W-:Y:S01]  /*9e00*/  ULDC.64 UR6, c[0x4][0x8] ;  /* 0x0100020000067ab9 */ /* 0x000fe20000000a00 */
[----:B------:R-:W-:Y:S01]  /*9e10*/  MOV R4, UR4 ;  /* 0x0000000400047c02 */ /* 0x000fe20008000f00 */
[----:B------:R-:W-:Y:S01]  /*9e20*/  IMAD.U32 R5, RZ, RZ, UR5 ;  /* 0x00000005ff057e24 */ /* 0x000fe2000f8e00ff */
[----:B------:R-:W-:Y:S01]  /*9e30*/  ULDC.64 UR4, c[0x4][0x78] ;  /* 0x01001e0000047ab9 */ /* 0x000fe20000000a00 */
[----:B------:R-:W2:Y:S01]  /*9e40*/  LDC.64 R2, c[0x4][R2] ;  /* 0x0100000002027b82 */ /* 0x000ea20000000a00 */
[----:B------:R-:W-:Y:S01]  /*9e50*/  MOV R6, UR4 ;  /* 0x0000000400067c02 */ /* 0x000fe20008000f00 */
[----:B------:R-:W-:Y:S01]  /*9e60*/  IMAD.U32 R7, RZ, RZ, UR5 ;  /* 0x00000005ff077e24 */ /* 0x000fe2000f8e00ff */
[----:B------:R-:W-:Y:S01]  /*9e70*/  MOV R10, UR6 ;  /* 0x00000006000a7c02 */ /* 0x000fe20008000f00 */
[----:B------:R-:W-:Y:S01]  /*9e80*/  IMAD.U32 R11, RZ, RZ, UR7 ;  /* 0x00000007ff0b7e24 */ /* 0x000fe2000f8e00ff */
[----:B------:R-:W-:Y:S01]  /*9e90*/  MOV R8, 0x70 ;  /* 0x0000007000087802 */ /* 0x000fe20000000f00 */
[----:B-1----:R-:W-:Y:S01]  /*9ea0*/  IMAD.MOV.U32 R12, RZ, RZ, 0x1 ;  /* 0x00000001ff0c7424 */ /* 0x002fe200078e00ff */
[----:B------:R-:W-:-:S07]  /*9eb0*/  MOV R13, RZ ;  /* 0x000000ff000d7202 */ /* 0x000fce0000000f00 */
[----:B------:R-:W-:-:S07]  /*9ec0*/  LEPC R20, `(.L_x_50) ;  /* 0x000000001014794e */ /* 0x000fce0000000000 */
[----:B--2-45:R-:W-:Y:S05]  /*9ed0*/  CALL.ABS.NOINC R2 ;  /* 0x0000000002007343 */ /* 0x034fea0003c00000 */
.L_x_50:
[----:B------:R-:W-:Y:S01]  /*9ee0*/  UIADD3 UR4, UR37, -0x1, URZ ;  /* 0xffffffff25047890 */ /* 0x000fe2000fffe03f */
[----:B------:R-:W-:-:S05]  /*9ef0*/  IMAD.U32 R16, RZ, RZ, UR36 ;  /* 0x00000024ff107e24 */ /* 0x000fca000f8e00ff */
[----:B---3--:R-:W-:-:S05]  /*9f00*/  MOV R3, UR4 ;  /* 0x0000000400037c02 */ /* 0x008fca0008000f00 */
[----:B------:R-:W-:-:S05]  /*9f10*/  IMAD R16, R3, 0x1100, R16 ;  /* 0x0000110003107824 */ /* 0x000fca00078e0210 */
[----:B------:R-:W-:-:S13]  /*9f20*/  LOP3.LUT P0, RZ, R16, 0x90, RZ, 0xc0, !PT ;  /* 0x0000009010ff7812 */ /* 0x000fda000780c0ff */
[----:B------:R-:W-:Y:S05]  /*9f30*/  @!P0 BRA `(.L_x_51) ;  /* 0x0000000000408947 */ /* 0x000fea0003800000 */
[----:B------:R-:W-:Y:S01]  /*9f40*/  MOV R2, 0x0 ;  /* 0x0000000000027802 */ /* 0x000fe20000000f00 */
[----:B------:R-:W-:Y:S01]  /*9f50*/  ULDC.64 UR4, c[0x4][0x70] ;  /* 0x01001c0000047ab9 */ /* 0x000fe20000000a00 */
[----:B------:R-:W-:Y:S01]  /*9f60*/  ULDC.64 UR6, c[0x4][0x78] ;  /* 0x01001e0000067ab9 */ /* 0x000fe20000000a00 */
[----:B------:R-:W-:Y:S01]  /*9f70*/  IMAD.U32 R4, RZ, RZ, UR4 ;  /* 0x00000004ff047e24 */ /* 0x000fe2000f8e00ff */
[----:B------:R-:W-:Y:S01]  /*9f80*/  MOV R5, UR5 ;  /* 0x0000000500057c02 */ /* 0x000fe20008000f00 */
[----:B------:R-:W-:Y:S01]  /*9f90*/  ULDC.64 UR4, c[0x4][0x10] ;  /* 0x0100040000047ab9 */ /* 0x000fe20000000a00 */
[----:B------:R-:W2:Y:S01]  /*9fa0*/  LDC.64 R2, c[0x4][R2] ;  /* 0x0100000002027b82 */ /* 0x000ea20000000a00 */
[----:B------:R-:W-:Y:S01]  /*9fb0*/  IMAD.U32 R6, RZ, RZ, UR6 ;  /* 0x00000006ff067e24 */ /* 0x000fe2000f8e00ff */
[----:B------:R-:W-:Y:S01]  /*9fc0*/  MOV R7, UR7 ;  /* 0x0000000700077c02 */ /* 0x000fe20008000f00 */
[----:B------:R-:W-:Y:S01]  /*9fd0*/  IMAD.U32 R10, RZ, RZ, UR4 ;  /* 0x00000004ff0a7e24 */ /* 0x000fe2000f8e00ff */
[----:B------:R-:W-:Y:S01]  /*9fe0*/  MOV R11, UR5 ;  /* 0x00000005000b7c02 */ /* 0x000fe20008000f00 */
[----:B------:R-:W-:Y:S01]  /*9ff0*/  IMAD.MOV.U32 R8, RZ, RZ, 0x70 ;  /* 0x00000070ff087424 */ /* 0x000fe200078e00ff */
[----:B-1----:R-:W-:Y:S01]  /*a000*/  MOV R12, 0x1 ;  /* 0x00000001000c7802 */ /* 0x002fe20000000f00 */
[----:B------:R-:W-:-:S07]  /*a010*/  IMAD.MOV.U32 R13, RZ, RZ, RZ ;  /* 0x000000ffff0d7224 */ /* 0x000fce00078e00ff */
[----:B------:R-:W-:-:S07]  /*a020*/  LEPC R20, `(.L_x_51) ;  /* 0x000000001014794e */ /* 0x000fce0000000000 */
[----:B--2-45:R-:W-:Y:S05]  /*a030*/  CALL.ABS.NOINC R2 ;  /* 0x0000000002007343 */ /* 0x034fea0003c00000 */
.L_x_51:
[----:B------:R-:W2:Y:S01]  /*a040*/  S2R R5, SR_TID.X ;  /* 0x0000000000057919 */ /* 0x000ea20000002100 */
[----:B------:R-:W-:Y:S01]  /*a050*/  ULDC.64 UR4, c[0x0][0x730] ;  /* 0x0001cc0000047ab9 */ /* 0x000fe20000000a00 */
[----:B------:R-:W-:Y:S01]  /*a060*/  IADD3 R19, R19, 0x1f, RZ ;  /* 0x0000001f13137810 */ /* 0x000fe20007ffe0ff */
[----:B------:R-:W-:Y:S01]  /*a070*/  IMAD.SHL.U32 R23, R23, 0x20, RZ ;  /* 0x0000002017177824 */ /* 0x000fe200078e00ff */
[----:B------:R-:W-:Y:S02]  /*a080*/  ISETP.NE.U32.AND P0, PT, RZ, UR4, PT ;  /* 0x00000004ff007c0c */ /* 0x000fe4000bf05070 */
[----:B------:R-:W-:Y:S02]  /*a090*/  ISETP.GT.U32.AND P1, PT, R19, 0x3e, PT ;  /* 0x0000003e1300780c */ /* 0x000fe40003f24070 */
[----:B------:R-:W-:-:S13]  /*a0a0*/  ISETP.NE.AND.EX P0, PT, RZ, UR5, PT, P0 ;  /* 0x00000005ff007c0c */ /* 0x000fda000bf05300 */
[----:B----45:R-:W3:Y:S01]  /*a0b0*/  @P0 LDC R17, c[0x0][0x720] ;  /* 0x0001c800ff110b82 */ /* 0x030ee20000000800 */
[C---:B--2---:R-:W-:Y:S01]  /*a0c0*/  SHF.L.U32 R0, R5.reuse, 0x1, RZ ;  /* 0x0000000105007819 */ /* 0x044fe200000006ff */
[----:B------:R-:W-:-:S03]  /*a0d0*/  IMAD.SHL.U32 R2, R5, 0x8, RZ ;  /* 0x0000000805027824 */ /* 0x000fc600078e00ff */
[----:B------:R-:W-:Y:S02]  /*a0e0*/  LOP3.LUT R0, R0, 0x6, RZ, 0xc0, !PT ;  /* 0x0000000600007812 */ /* 0x000fe400078ec0ff */
[----:B------:R-:W-:Y:S02]  /*a0f0*/  LOP3.LUT R2, R2, 0x80, RZ, 0xc0, !PT ;  /* 0x0000008002027812 */ /* 0x000fe400078ec0ff */
[----:B------:R-:W-:Y:S02]  /*a100*/  LEA R3, R25, R0, 0x9 ;  /* 0x0000000019037211 */ /* 0x000fe400078e48ff */
[--C-:B------:R-:W-:Y:S02]  /*a110*/  LOP3.LUT R4, R2, 0x10, R5.reuse, 0xf8, !PT ;  /* 0x0000001002047812 */ /* 0x100fe400078ef805 */
[----:B------:R-:W-:Y:S01]  /*a120*/  SHF.R.U32.HI R0, RZ, 0x4, R5 ;  /* 0x00000004ff007819 */ /* 0x000fe20000011605 */
[-C--:B---3--:R-:W-:Y:S01]  /*a130*/  FMUL R184, R184, R17.reuse ;  /* 0x00000011b8b87220 */ /* 0x088fe20000400000 */
[----:B------:R-:W-:Y:S01]  /*a140*/  LOP3.LUT R2, R23, 0x60, RZ, 0xc0, !PT ;  /* 0x0000006017027812 */ /* 0x000fe200078ec0ff */
[-C--:B------:R-:W-:Y:S01]  /*a150*/  FMUL R185, R185, R17.reuse ;  /* 0x00000011b9b97220 */ /* 0x080fe20000400000 */
[----:B------:R-:W-:Y:S01]  /*a160*/  LOP3.LUT P0, RZ, R0, 0x1, RZ, 0xc0, !PT ;  /* 0x0000000100ff7812 */ /* 0x000fe2000780c0ff */
[----:B------:R-:W-:Y:S01]  /*a170*/  FMUL R0, R186, R17 ;  /* 0x00000011ba007220 */ /* 0x000fe20000400000 */
[----:B------:R-:W-:Y:S01]  /*a180*/  IADD3 R3, R4, R3, R2 ;  /* 0x0000000304037210 */ /* 0x000fe20007ffe002 */
        /* <DEDUP_REMOVED lines=109> */
[----:B------:R-:W-:Y:S01]  /*a860*/  F2FP.SATFINITE.E4M3.F32.PACK_AB_MERGE_C R184, R185, R184, RZ ;  /* 0x000000b8b9b8723e */ /* 0x000fe200048070ff */
[----:B------:R-:W-:Y:S01]  /*a870*/  IMAD.IADD R3, R16, 0x1, R3 ;  /* 0x0000000110037824 */ /* 0x000fe200078e0203 */
[----:B------:R-:W-:-:S02]  /*a880*/  F2FP.SATFINITE.E4M3.F32.PACK_AB_MERGE_C R2, R5, R0, RZ ;  /* 0x000000000502723e */ /* 0x000fc400048070ff */
[----:B------:R-:W-:Y:S02]  /*a890*/  F2FP.SATFINITE.E4M3.F32.PACK_AB_MERGE_C R188, R189, R188, RZ ;  /* 0x000000bcbdbc723e */ /* 0x000fe400048070ff */
[----:B------:R-:W-:Y:S02]  /*a8a0*/  F2FP.SATFINITE.E4M3.F32.PACK_AB_MERGE_C R190, R7, R190, RZ ;  /* 0x000000be07be723e */ /* 0x000fe400048070ff */
[----:B------:R-:W-:Y:S02]  /*a8b0*/  F2FP.SATFINITE.E4M3.F32.PACK_AB_MERGE_C R193, R193, R192, RZ ;  /* 0x000000c0c1c1723e */ /* 0x000fe400048070ff */
[----:B------:R-:W-:Y:S02]  /*a8c0*/  F2FP.SATFINITE.E4M3.F32.PACK_AB_MERGE_C R9, R9, R194, RZ ;  /* 0x000000c20909723e */ /* 0x000fe400048070ff */
[----:B------:R-:W-:Y:S02]  /*a8d0*/  F2FP.SATFINITE.E4M3.F32.PACK_AB_MERGE_C R197, R197, R196, RZ ;  /* 0x000000c4c5c5723e */ /* 0x000fe400048070ff */
        /* <DEDUP_REMOVED lines=48> */
[----:B------:R-:W-:Y:S01]  /*abe0*/  F2FP.SATFINITE.E4M3.F32.PACK_AB_MERGE_C R103, R103, R102, RZ ;  /* 0x000000666767723e */ /* 0x000fe200048070ff */
[----:B------:R-:W-:Y:S06]  /*abf0*/  @P1 BRA `(.L_x_52) ;  /* 0x0000000000041947 */ /* 0x000fec0003800000 */
[----:B------:R-:W-:-:S04]  /*ac00*/  DEPBAR.LE SB0, 0x1 ;  /* 0x000080400000791a */ /* 0x000fc80000000000 */
.L_x_52:
[----:B------:R-:W-:Y:S05]  /*ac10*/  WARPSYNC.ALL ;  /* 0x0000000000007948 */ /* 0x000fea0003800000 */
[----:B------:R-:W-:Y:S01]  /*ac20*/  BAR.SYNC.DEFER_BLOCKING 0x1, 0x80 ;  /* 0x0042000000007b1d */ /* 0x000fe20000010000 */
[C---:B------:R-:W-:Y:S01]  /*ac30*/  IADD3 R0, R3.reuse, 0x10, RZ ;  /* 0x0000001003007810 */ /* 0x040fe20007ffe0ff */
[----:B------:R-:W-:-:S04]  /*ac40*/  @P0 VIADD R0, R3, 0xfffffff0 ;  /* 0xfffffff003000836 */ /* 0x000fc80000000000 */
[----:B------:R-:W-:Y:S01]  /*ac50*/  BSSY B0, `(.L_x_53) ;  /* 0x000001b000007945 */ /* 0x000fe20003800000 */
[----:B------:R2:W-:Y:S04]  /*ac60*/  STS.U16 [R3], R184 ;  /* 0x000000b803007388 */ /* 0x0005e80000000400 */
[----:B------:R2:W-:Y:S04]  /*ac70*/  STS.U16 [R3+0x100], R2 ;  /* 0x0001000203007388 */ /* 0x0005e80000000400 */
[----:B------:R2:W-:Y:S04]  /*ac80*/  STS.U16 [R3+0x8], R188 ;  /* 0x000008bc03007388 */ /* 0x0005e80000000400 */
[----:B------:R2:W-:Y:S04]  /*ac90*/  STS.U16 [R3+0x108], R190 ;  /* 0x000108be03007388 */ /* 0x0005e80000000400 */
[----:B------:R2:W-:Y:S04]  /*aca0*/  STS.U16 [R0], R193 ;  /* 0x000000c100007388 */ /* 0x0005e80000000400 */
[----:B------:R2:W-:Y:S04]  /*acb0*/  STS.U16 [R0+0x100], R9 ;  /* 0x0001000900007388 */ /* 0x0005e80000000400 */
[----:B------:R2:W-:Y:S04]  /*acc0*/  STS.U16 [R0+0x8], R197 ;  /* 0x000008c500007388 */ /* 0x0005e80000000400 */
[----:B------:R2:W-:Y:S01]  /*acd0*/  STS.U16 [R0+0x108], R11 ;  /* 0x0001080b00007388 */ /* 0x0005e20000000400 */
[----:B------:R-:W-:Y:S01]  /*ace0*/  @!PT LDS RZ, [RZ] ;  /* 0x00000000fffff984 */ /* 0x000fe20000000800 */
[----:B------:R-:W-:Y:S01]  /*acf0*/  @!PT LDS RZ, [RZ] ;  /* 0x00000000fffff984 */ /* 0x000fe20000000800 */
[----:B------:R-:W-:Y:S01]  /*ad00*/  @!PT LDS RZ, [RZ] ;  /* 0x00000000fffff984 */ /* 0x000fe20000000800 */
[----:B------:R-:W-:Y:S01]  /*ad10*/  @!PT LDS RZ, [RZ] ;  /* 0x00000000fffff984 */ /* 0x000fe20000000800 */
[----:B------:R3:W-:Y:S06]  /*ad20*/  MEMBAR.ALL.CTA ;  /* 0x0000000000007992 */ /* 0x0007ec0000008000 */
[----:B---3--:R-:W3:Y:S02]  /*ad30*/  FENCE.VIEW.ASYNC.S ;  /* 0x00000000000073c6 */ /* 0x008ee40000000000 */
[----:B---3--:R-:W-:Y:S06]  /*ad40*/  BAR.SYNC.DEFER_BLOCKING 0x1, 0x80 ;  /* 0x0042000000007b1d */ /* 0x008fec0000010000 */
[----:B--2---:R-:W-:Y:S05]  /*ad50*/  @P1 BRA `(.L_x_54) ;  /* 0x0000000000281947 */ /* 0x004fea0003800000 */
[----:B------:R-:W-:Y:S01]  /*ad60*/  S2UR UR44, SR_CTAID.Z ;  /* 0x00000000002c79c3 */ /* 0x000fe20000002700 */
[----:B------:R-:W-:Y:S01]  /*ad70*/  ULDC.64 UR4, c[0x0][0x198] ;  /* 0x0000660000047ab9 */ /* 0x000fe20000000a00 */
[----:B------:R-:W-:Y:S01]  /*ad80*/  R2UR UR40, R16 ;  /* 0x00000000102872ca */ /* 0x000fe200000e0000 */
[----:B------:R-:W-:Y:S01]  /*ad90*/  UIADD3 UR4, UP0, UR4, 0x670, URZ ;  /* 0x0000067004047890 */ /* 0x000fe2000ff1e03f */
[----:B------:R-:W-:-:S03]  /*ada0*/  UMOV UR41, URZ ;  /* 0x0000003f00297c82 */ /* 0x000fc60008000000 */
[----:B------:R-:W-:Y:S01]  /*adb0*/  UIADD3.X UR5, URZ, UR5, URZ, UP0, !UPT ;  /* 0x000000053f057290 */ /* 0x000fe200087fe43f */
[----:B------:R-:W2:Y:S08]  /*adc0*/  S2UR UR43, SR_CTAID.Y ;  /* 0x00000000002b79c3 */ /* 0x000eb00000002600 */
[----:B--2---:R2:W-:Y:S01]  /*add0*/  UTMASTG.4D [UR40], [UR4] ;  /* 0x00000028040073b5 */ /* 0x0045e20008018000 */
[----:B------:R0:W-:Y:S01]  /*ade0*/  UTMACMDFLUSH ;  /* 0x00000000000079b7 */ /* 0x0001e20000000000 */
[----:B--2---:R-:W-:-:S04]  /*adf0*/  DEPBAR.LE SB0, 0x1 ;  /* 0x000080400000791a */ /* 0x004fc80000000000 */
.L_x_54:
[----:B------:R-:W-:Y:S05]  /*ae00*/  BSYNC B0 ;  /* 0x0000000000007941 */ /* 0x000fea0003800000 */
.L_x_53:
[----:B------:R-:W-:Y:S06]  /*ae10*/  BAR.SYNC.DEFER_BLOCKING 0x1, 0x80 ;  /* 0x0042000000007b1d */ /* 0x000fec0000010000 */
[----:B------:R-:W-:Y:S01]  /*ae20*/  BSSY B0, `(.L_x_55) ;  /* 0x000001c000007945 */ /* 0x000fe20003800000 */
[----:B------:R2:W-:Y:S04]  /*ae30*/  STS.U16 [R3+0x800], R168 ;  /* 0x000800a803007388 */ /* 0x0005e80000000400 */
[----:B------:R2:W-:Y:S04]  /*ae40*/  STS.U16 [R3+0x900], R32 ;  /* 0x0009002003007388 */ /* 0x0005e80000000400 */
[----:B------:R2:W-:Y:S04]  /*ae50*/  STS.U16 [R3+0x808], R172 ;  /* 0x000808ac03007388 */ /* 0x0005e80000000400 */
[----:B------:R2:W-:Y:S04]  /*ae60*/  STS.U16 [R3+0x908], R28 ;  /* 0x0009081c03007388 */ /* 0x0005e80000000400 */
[----:B------:R2:W-:Y:S04]  /*ae70*/  STS.U16 [R0+0x800], R177 ;  /* 0x000800b100007388 */ /* 0x0005e80000000400 */
        /* <DEDUP_REMOVED lines=12> */
[----:B------:R-:W-:Y:S01]  /*af40*/  R2UR UR40, R16 ;  /* 0x00000000102872ca */ /* 0x000fe200000e0000 */
[----:B------:R-:W-:Y:S01]  /*af50*/  ULDC.64 UR4, c[0x0][0x198] ;  /* 0x0000660000047ab9 */ /* 0x000fe20000000a00 */
[----:B------:R-:W-:Y:S01]  /*af60*/  UMOV UR41, 0x20 ;  /* 0x0000002000297882 */ /* 0x000fe20000000000 */
[----:B------:R-:W-:-:S04]  /*af70*/  UIADD3 UR4, UP0, UR4, 0x670, URZ ;  /* 0x0000067004047890 */ /* 0x000fc8000ff1e03f */
[----:B------:R-:W2:Y:S01]  /*af80*/  S2UR UR43, SR_CTAID.Y ;  /* 0x00000000002b79c3 */ /* 0x000ea20000002600 */
[----:B------:R-:W-:-:S05]  /*af90*/  UIADD3.X UR5, URZ, UR5, URZ, UP0, !UPT ;  /* 0x000000053f057290 */ /* 0x000fca00087fe43f */
[----:B------:R-:W-:-:S09]  /*afa0*/  UIADD3 UR40, UR40, 0x800, URZ ;  /* 0x0000080028287890 */ /* 0x000fd2000fffe03f */
[----:B--2---:R2:W-:Y:S01]  /*afb0*/  UTMASTG.4D [UR40], [UR4] ;  /* 0x00000028040073b5 */ /* 0x0045e20008018000 */
[----:B------:R0:W-:Y:S01]  /*afc0*/  UTMACMDFLUSH ;  /* 0x00000000000079b7 */ /* 0x0001e20000000000 */
[----:B--2---:R-:W-:-:S04]  /*afd0*/  DEPBAR.LE SB0, 0x1 ;  /* 0x000080400000791a */ /* 0x004fc80000000000 */
.L_x_56:
[----:B------:R-:W-:Y:S05]  /*afe0*/  BSYNC B0 ;  /* 0x0000000000007941 */ /* 0x000fea0003800000 */
.L_x_55:
[----:B------:R-:W-:Y:S06]  /*aff0*/  BAR.SYNC.DEFER_BLOCKING 0x1, 0x80 ;  /* 0x0042000000007b1d */ /* 0x000fec0000010000 */
        /* <DEDUP_REMOVED lines=21> */
[----:B------:R-:W-:Y:S01]  /*b150*/  UMOV UR9, 0x40 ;  /* 0x0000004000097882 */ /* 0x000fe20000000000 */
[----:B------:R-:W-:Y:S02]  /*b160*/  UMOV UR10, UR42 ;  /* 0x0000002a000a7c82 */ /* 0x000fe40008000000 */
[----:B------:R-:W-:Y:S01]  /*b170*/  UIADD3.X UR5, URZ, UR5, URZ, UP0, !UPT ;  /* 0x000000053f057290 */ /* 0x000fe200087fe43f */
[----:B------:R-:W2:Y:S08]  /*b180*/  S2UR UR11, SR_CTAID.Y ;  /* 0x00000000000b79c3 */ /* 0x000eb00000002600 */
[----:B--2---:R2:W-:Y:S01]  /*b190*/  UTMASTG.4D [UR8], [UR4] ;  /* 0x00000008040073b5 */ /* 0x0045e20008018000 */
[----:B------:R0:W-:Y:S01]  /*b1a0*/  UTMACMDFLUSH ;  /* 0x00000000000079b7 */ /* 0x0001e20000000000 */
[----:B--2---:R-:W-:-:S04]  /*b1b0*/  DEPBAR.LE SB0, 0x1 ;  /* 0x000080400000791a */ /* 0x004fc80000000000 */
.L_x_58:
[----:B------:R-:W-:Y:S05]  /*b1c0*/  BSYNC B0 ;  /* 0x0000000000007941 */ /* 0x000fea0003800000 */
.L_x_57:
        /* <DEDUP_REMOVED lines=29> */
.L_x_60:
[----:B------:R-:W-:Y:S05]  /*b3a0*/  BSYNC B0 ;  /* 0x0000000000007941 */ /* 0x000fea0003800000 */
.L_x_59:
        /* <DEDUP_REMOVED lines=29> */
.L_x_62:
[----:B------:R-:W-:Y:S05]  /*b580*/  BSYNC B0 ;  /* 0x0000000000007941 */ /* 0x000fea0003800000 */
.L_x_61:
        /* <DEDUP_REMOVED lines=29> */
.L_x_64:
[----:B------:R-:W-:Y:S05]  /*b760*/  BSYNC B0 ;  /* 0x0000000000007941 */ /* 0x000fea0003800000 */
.L_x_63:
        /* <DEDUP_REMOVED lines=26> */
[----:B--2---:R2:W-:Y:S02]  /*b910*/  UTMASTG.4D [UR8], [UR4] ;  /* 0x00000008040073b5 */ /* 0x0045e40008018000 */
[----:B--2---:R0:W-:Y:S02]  /*b920*/  UTMACMDFLUSH ;  /* 0x00000000000079b7 */ /* 0x0041e40000000000 */
.L_x_66:
[----:B------:R-:W-:Y:S05]  /*b930*/  BSYNC B0 ;  /* 0x0000000000007941 */ /* 0x000fea0003800000 */
.L_x_65:
[----:B------:R-:W-:Y:S01]  /*b940*/  UIADD3 UR37, UR37, -0x1, URZ ;  /* 0xffffffff25257890 */ /* 0x000fe2000fffe03f */
[----:B------:R-:W-:-:S04]  /*b950*/  DEPBAR.LE SB0, 0x0 ;  /* 0x000080000000791a */ /* 0x000fc80000000000 */
[----:B------:R-:W-:-:S04]  /*b960*/  USHF.L.U32 UR4, UR37, 0x3, URZ ;  /* 0x0000000325047899 */ /* 0x000fc8000800063f */
[----:B------:R-:W-:-:S04]  /*b970*/  ULOP3.LUT UR4, UR4, 0x8, URZ, 0xe2, !UPT ;  /* 0x0000000804047892 */ /* 0x000fc8000f8ee23f */
[----:B------:R-:W-:-:S06]  /*b980*/  ULOP3.LUT UR4, UR4, 0x18, URZ, 0x3c, !UPT ;  /* 0x0000001804047892 */ /* 0x000fcc000f8e3c3f */
[----:B------:R-:W-:-:S04]  /*b990*/  MOV R0, UR4 ;  /* 0x0000000400007c02 */ /* 0x000fc80008000f00 */
[----:B------:R-:W-:Y:S01]  /*b9a0*/  SYNCS.ARRIVE.TRANS64.A1T0 RZ, [R0+UR36+0x2a090], RZ ;  /* 0x02a090ff00ff79a7 */ /* 0x000fe20008100024 */
[----:B------:R-:W-:Y:S05]  /*b9b0*/  EXIT ;  /* 0x000000000000794d */ /* 0x000fea0003800000 */
.L_x_6:
[----:B------:R-:W-:-:S08]  /*b9c0*/  UISETP.NE.AND UP0, UPT, UR5, 0x1, UPT ;  /* 0x000000010500788c */ /* 0x000fd0000bf05270 */
[----:B------:R-:W1:-:S00]  /*b9d0*/  USETMAXREG.DEALLOC.CTAPOOL 0x18 ;  /* 0x00000018000079c8 */ /* 0x000e4000080e0500 */
[----:B------:R-:W-:-:S13]  /*b9e0*/  PLOP3.LUT P0, PT, PT, PT, UP0, 0x80, 0x0 ;  /* 0x000000000000781c */ /* 0x000fda0003f0f008 */
[----:B------:R-:W-:Y:S05]  /*b9f0*/  @P0 EXIT ;  /* 0x000000000000094d */ /* 0x000fea0003800000 */
[----:B------:R-:W2:Y:S01]  /*ba00*/  S2UR UR11, SR_CTAID.X ;  /* 0x00000000000b79c3 */ /* 0x000ea20000002500 */
[----:B------:R-:W-:Y:S01]  /*ba10*/  ELECT P3, URZ, PT ;  /* 0x00000000003f782f */ /* 0x000fe20003860000 */
[----:B------:R-:W-:Y:S01]  /*ba20*/  BSSY B0, `(.L_x_67) ;  /* 0x000004d000007945 */ /* 0x000fe20003800000 */
[----:B-1----:R-:W-:Y:S01]  /*ba30*/  IMAD.MOV.U32 R2, RZ, RZ, RZ ;  /* 0x000000ffff027224 */ /* 0x002fe200078e00ff */
[----:B------:R-:W-:Y:S01]  /*ba40*/  MOV R8, RZ ;  /* 0x000000ff00087202 */ /* 0x000fe20000000f00 */
[----:B------:R-:W-:-:S03]  /*ba50*/  IMAD.MOV.U32 R4, RZ, RZ, RZ ;  /* 0x000000ffff047224 */ /* 0x000fc600078e00ff */
[----:B------:R-:W1:Y:S08]  /*ba60*/  S2UR UR20, SR_CTAID.Y ;  /* 0x00000000001479c3 */ /* 0x000e700000002600 */
[----:B------:R-:W3:Y:S01]  /*ba70*/  S2UR UR21, SR_CTAID.Z ;  /* 0x00000000001579c3 */ /* 0x000ee20000002700 */
[----:B--2---:R-:W-:Y:S01]  /*ba80*/  USHF.L.U32 UR11, UR11, 0x7, URZ ;  /* 0x000000070b0b7899 */ /* 0x004fe2000800063f */
[----:B------:R-:W-:Y:S11]  /*ba90*/  @!P3 BRA `(.L_x_68) ;  /* 0x000000040014b947 */ /* 0x000ff60003800000 */
[----:B------:R-:W2:Y:S01]  /*baa0*/  S2R R4, SR_CgaCtaId ;  /* 0x0000000000047919 */ /* 0x000ea20000008800 */
[----:B------:R-:W-:Y:S02]  /*bab0*/  MOV R3, 0x400 ;  /* 0x0000040000037802 */ /* 0x000fe40000000f00 */
[----:B------:R-:W-:Y:S02]  /*bac0*/  MOV R5, 0x1 ;  /* 0x0000000100057802 */ /* 0x000fe40000000f00 */
[----:B--2---:R-:W-:Y:S02]  /*bad0*/  LEA R4, R4, R3, 0x18 ;  /* 0x0000000304047211 */ /* 0x004fe400078ec0ff */
[----:B------:R-:W-:-:S04]  /*bae0*/  SHF.L.U32 R3, R5, 0x1f, RZ ;  /* 0x0000001f05037819 */ /* 0x000fc800000006ff */
[----:B------:R-:W2:Y:S02]  /*baf0*/  SYNCS.PHASECHK.TRANS64.TRYWAIT P0, [R4+URZ+0x2a060], R3 ;  /* 0x02a06003040075a7 */ /* 0x000ea4000800017f */
[----:B--2---:R-:W-:Y:S05]  /*bb00*/  @!P0 BRA `(.L_x_69) ;  /* 0x0000001800b88947 */ /* 0x004fea0003800000 */
.L_x_105:
[----:B------:R-:W-:Y:S01]  /*bb10*/  ULOP3.LUT UR5, UR4, 0x2, URZ, 0xfc, !UPT ;  /* 0x0000000204057892 */ /* 0x000fe2000f8efc3f */
[----:B--2---:R-:W-:-:S03]  /*bb20*/  @P2 IMAD.MOV.U32 R3, RZ, RZ, 0x3800 ;  /* 0x00003800ff032424 */ /* 0x004fc600078e00ff */
[----:B------:R-:W-:Y:S01]  /*bb30*/  UPRMT UR5, UR5, 0x9910, URZ ;  /* 0x0000991005057896 */ /* 0x000fe2000800003f */
[----:B------:R2:W-:Y:S03]  /*bb40*/  @P2 SYNCS.ARRIVE.TRANS64 RZ, [R4+URZ+0x2a050], R3 ;  /* 0x02a0500304ff29a7 */ /* 0x0005e6000800003f */
[----:B------:R-:W-:-:S06]  /*bb50*/  UISETP.NE.AND UP0, UPT, UR5, 0x2, UPT ;  /* 0x000000020500788c */ /* 0x000fcc000bf05270 */
[----:B------:R-:W-:-:S13]  /*bb60*/  PLOP3.LUT P0, PT, PT, PT, UP0, 0x80, 0x0 ;  /* 0x000000000000781c */ /* 0x000fda0003f0f008 */
[----:B--2---:R-:W-:Y:S05]  /*bb70*/  @P0 BRA `(.L_x_70) ;  /* 0x0000000000040947 */ /* 0x004fea0003800000 */
[----:B-1-3--:R-:W-:Y:S01]  /*bb80*/  BPT.TRAP 0x1 ;  /* 0x000000040000795c */ /* 0x00afe20000300000 */
.L_x_70:
[----:B------:R-:W-:-:S04]  /*bb90*/  LOP3.LUT P0, RZ, R0, 0x1f, RZ, 0xc0, !PT ;  /* 0x0000001f00ff7812 */ /* 0x000fc8000780c0ff */
[----:B------:R-:W-:-:S13]  /*bba0*/  PLOP3.LUT P0, PT, P0, P2, PT, 0x2a, 0x0 ;  /* 0x000000000000781c */ /* 0x000fda0000704572 */
[----:B------:R-:W-:Y:S05]  /*bbb0*/  @P0 BRA `(.L_x_71) ;  /* 0x0000000000040947 */ /* 0x000fea0003800000 */
[----:B-1-3--:R-:W-:Y:S01]  /*bbc0*/  BPT.TRAP 0x1 ;  /* 0x000000040000795c */ /* 0x00afe20000300000 */
.L_x_71:
[----:B------:R-:W-:Y:S01]  /*bbd0*/  R2UR UR8, R4 ;  /* 0x00000000040872ca */ /* 0x000fe200000e0000 */
[----:B------:R-:W-:Y:S01]  /*bbe0*/  ULDC.64 UR6, c[0x0][0x198] ;  /* 0x0000660000067ab9 */ /* 0x000fe20000000a00 */
[----:B------:R-:W-:Y:S01]  /*bbf0*/  UMOV UR14, 0x0 ;  /* 0x00000000000e7882 */ /* 0x000fe20000000000 */
[----:B------:R-:W-:Y:S01]  /*bc00*/  UIADD3 UR6, UP0, UR6, 0xf0, URZ ;  /* 0x000000f006067890 */ /* 0x000fe2000ff1e03f */
[----:B------:R-:W-:Y:S01]  /*bc10*/  MOV R8, 0x40 ;  /* 0x0000004000087802 */ /* 0x000fe20000000f00 */
[----:B------:R-:W-:Y:S01]  /*bc20*/  UMOV UR15, 0x10000000 ;  /* 0x10000000000f7882 */ /* 0x000fe20000000000 */
[----:B------:R-:W-:Y:S01]  /*bc30*/  UMOV UR10, URZ ;  /* 0x0000003f000a7c82 */ /* 0x000fe20008000000 */
[----:B------:R-:W-:Y:S01]  /*bc40*/  UIADD3.X UR7, URZ, UR7, URZ, UP0, !UPT ;  /* 0x000000073f077290 */ /* 0x000fe200087fe43f */
[----:B------:R-:W-:Y:S01]  /*bc50*/  IMAD.MOV.U32 R4, RZ, RZ, 0x1 ;  /* 0x00000001ff047424 */ /* 0x000fe200078e00ff */
[----:B-1----:R-:W-:Y:S01]  /*bc60*/  UMOV UR12, UR20 ;  /* 0x00000014000c7c82 */ /* 0x002fe20008000000 */
[----:B---3--:R-:W-:Y:S01]  /*bc70*/  UMOV UR13, UR21 ;  /* 0x00000015000d7c82 */ /* 0x008fe20008000000 */
[----:B------:R-:W-:Y:S01]  /*bc80*/  UMOV UR50, 0x20 ;  /* 0x0000002000327882 */ /* 0x000fe20000000000 */
[----:B------:R-:W-:Y:S01]  /*bc90*/  UMOV UR51, UR11 ;  /* 0x0000000b00337c82 */ /* 0x000fe20008000000 */
[----:B------:R-:W-:-:S02]  /*bca0*/  UIADD3 UR9, UR8, 0x2a050, URZ ;  /* 0x0002a05008097890 */ /* 0x000fc4000fffe03f */
[----:B------:R-:W-:Y:S02]  /*bcb0*/  UIADD3 UR48, UR8, 0x800, URZ ;  /* 0x0000080008307890 */ /* 0x000fe4000fffe03f */
[----:B------:R-:W-:Y:S02]  /*bcc0*/  UIADD3 UR40, UR8, 0x1000, URZ ;  /* 0x0000100008287890 */ /* 0x000fe4000fffe03f */
[----:B------:R-:W-:Y:S02]  /*bcd0*/  UIADD3 UR32, UR8, 0x1800, URZ ;  /* 0x0000180008207890 */ /* 0x000fe4000fffe03f */
[----:B------:R-:W-:Y:S02]  /*bce0*/  UIADD3 UR24, UR8, 0x2000, URZ ;  /* 0x0000200008187890 */ /* 0x000fe4000fffe03f */
[----:B------:R1:W-:Y:S01]  /*bcf0*/  UTMALDG.4D [UR8], [UR6], desc[UR14] ;  /* 0x00000e08060075b4 */ /* 0x0003e20008019000 */
[----:B------:R-:W-:Y:S01]  /*bd00*/  UIADD3 UR16, UR8, 0x2800, URZ ;  /* 0x0000280008107890 */ /* 0x000fe2000fffe03f */
[----:B------:R-:W-:Y:S01]  /*bd10*/  UMOV UR52, UR20 ;  /* 0x0000001400347c82 */ /* 0x000fe20008000000 */
[----:B------:R-:W-:Y:S01]  /*bd20*/  UMOV UR53, UR21 ;  /* 0x0000001500357c82 */ /* 0x000fe20008000000 */
[----:B------:R-:W-:Y:S01]  /*bd30*/  UMOV UR49, UR9 ;  /* 0x0000000900317c82 */ /* 0x000fe20008000000 */
[----:B------:R-:W-:Y:S01]  /*bd40*/  UMOV UR42, 0x40 ;  /* 0x00000040002a7882 */ /* 0x000fe20000000000 */
[----:B------:R-:W-:Y:S01]  /*bd50*/  UMOV UR43, UR11 ;  /* 0x0000000b002b7c82 */ /* 0x000fe20008000000 */
[----:B------:R-:W-:Y:S01]  /*bd60*/  UMOV UR44, UR20 ;  /* 0x00000014002c7c82 */ /* 0x000fe20008000000 */
[----:B------:R-:W-:Y:S01]  /*bd70*/  UMOV UR45, UR21 ;  /* 0x00000015002d7c82 */ /* 0x000fe20008000000 */
[----:B------:R-:W-:Y:S01]  /*bd80*/  UMOV UR41, UR9 ;  /* 0x0000000900297c82 */ /* 0x000fe20008000000 */
[----:B------:R-:W-:Y:S01]  /*bd90*/  UMOV UR34, 0x60 ;  /* 0x0000006000227882 */ /* 0x000fe20000000000 */
[----:B------:R-:W-:Y:S01]  /*bda0*/  UMOV UR35, UR11 ;  /* 0x0000000b00237c82 */ /* 0x000fe20008000000 */
[----:B------:R-:W-:Y:S01]  /*bdb0*/  UMOV UR36, UR20 ;  /* 0x0000001400247c82 */ /* 0x000fe20008000000 */
[----:B------:R-:W-:Y:S01]  /*bdc0*/  UMOV UR37, UR21 ;  /* 0x0000001500257c82 */ /* 0x000fe20008000000 */
[----:B------:R2:W-:Y:S01]  /*bdd0*/  UTMALDG.4D [UR48], [UR6], desc[UR14] ;  /* 0x00000e30060075b4 */ /* 0x0005e20008019000 */
[----:B------:R-:W-:Y:S01]  /*bde0*/  UMOV UR33, UR9 ;  /* 0x0000000900217c82 */ /* 0x000fe20008000000 */
[----:B------:R-:W-:Y:S01]  /*bdf0*/  UMOV UR26, 0x80 ;  /* 0x00000080001a7882 */ /* 0x000fe20000000000 */
[----:B------:R-:W-:Y:S01]  /*be00*/  UMOV UR27, UR11 ;  /* 0x0000000b001b7c82 */ /* 0x000fe20008000000 */
[----:B------:R-:W-:Y:S01]  /*be10*/  UMOV UR28, UR20 ;  /* 0x00000014001c7c82 */ /* 0x000fe20008000000 */
[----:B------:R-:W-:Y:S01]  /*be20*/  UMOV UR29, UR21 ;  /* 0x00000015001d7c82 */ /* 0x000fe20008000000 */
[----:B------:R-:W-:Y:S01]  /*be30*/  UMOV UR25, UR9 ;  /* 0x0000000900197c82 */ /* 0x000fe20008000000 */
[----:B------:R-:W-:Y:S01]  /*be40*/  UMOV UR18, 0xa0 ;  /* 0x000000a000127882 */ /* 0x000fe20000000000 */
[----:B------:R2:W-:Y:S01]  /*be50*/  UTMALDG.4D [UR40], [UR6], desc[UR14] ;  /* 0x00000e28060075b4 */ /* 0x0005e20008019000 */
[----:B------:R-:W-:Y:S01]  /*be60*/  UMOV UR19, UR11 ;  /* 0x0000000b00137c82 */ /* 0x000fe20008000000 */
[----:B------:R-:W-:Y:S01]  /*be70*/  UMOV UR17, UR9 ;  /* 0x0000000900117c82 */ /* 0x000fe20008000000 */
[----:B-1----:R-:W-:Y:S01]  /*be80*/  UIADD3 UR8, UR8, 0x3000, URZ ;  /* 0x0000300008087890 */ /* 0x002fe2000fffe03f */
[----:B------:R-:W-:Y:S01]  /*be90*/  UMOV UR10, 0xc0 ;  /* 0x000000c0000a7882 */ /* 0x000fe20000000000 */
[----:B------:R2:W-:Y:S01]  /*bea0*/  UTMALDG.4D [UR32], [UR6], desc[UR14] ;  /* 0x00000e20060075b4 */ /* 0x0005e20008019000 */
[----:B------:R2:W-:Y:S01]  /*beb0*/  UTMALDG.4D [UR24], [UR6], desc[UR14] ;  /* 0x00000e18060075b4 */ /* 0x0005e20008019000 */
[----:B------:R2:W-:Y:S05]  /*bec0*/  UTMALDG.4D [UR16], [UR6], desc[UR14] ;  /* 0x00000e10060075b4 */ /* 0x0005ea0008019000 */
[----:B------:R2:W-:Y:S02]  /*bed0*/  UTMALDG.4D [UR8], [UR6], desc[UR14] ;  /* 0x00000e08060075b4 */ /* 0x0005e40008019000 */
[----:B--2---:R-:W-:Y:S01]  /*bee0*/  NOP ;  /* 0x0000000000007918 */ /* 0x004fe20000000000 */
.L_x_68:
[----:B-1-3--:R-:W-:Y:S05]  /*bef0*/  BSYNC B0 ;  /* 0x0000000000007941 */ /* 0x00afea0003800000 */
.L_x_67:
[----:B------:R-:W1:Y:S01]  /*bf00*/  LDC R3, c[0x0][0x28c] ;  /* 0x0000a300ff037b82 */ /* 0x000e620000000800 */
[----:B------:R-:W-:Y:S01]  /*bf10*/  BSSY B0, `(.L_x_72) ;  /* 0x0000049000007945 */ /* 0x000fe20003800000 */
[----:B-1----:R-:W-:-:S13]  /*bf20*/  ISETP.GT.AND P4, PT, R3, RZ, P3 ;  /* 0x000000ff0300720c */ /* 0x002fda0001f84270 */
[----:B------:R-:W-:Y:S05]  /*bf30*/  @!P4 BRA `(.L_x_73) ;  /* 0x000000040018c947 */ /* 0x000fea0003800000 */
[----:B------:R-:W1:Y:S01]  /*bf40*/  S2R R5, SR_CgaCtaId ;  /* 0x0000000000057919 */ /* 0x000e620000008800 */
[----:B------:R-:W-:-:S04]  /*bf50*/  MOV R2, 0x400 ;  /* 0x0000040000027802 */ /* 0x000fc80000000f00 */
[----:B-1----:R-:W-:Y:S02]  /*bf60*/  LEA R5, R5, R2, 0x18 ;  /* 0x0000000205057211 */ /* 0x002fe400078ec0ff */
[----:B------:R-:W-:-:S04]  /*bf70*/  MOV R2, 0x1 ;  /* 0x0000000100027802 */ /* 0x000fc80000000f00 */
[----:B------:R-:W-:-:S04]  /*bf80*/  SHF.L.U32 R2, R2, 0x1f, RZ ;  /* 0x0000001f02027819 */ /* 0x000fc800000006ff */
[----:B------:R-:W1:Y:S02]  /*bf90*/  SYNCS.PHASECHK.TRANS64.TRYWAIT P0, [R5+URZ+0x2a028], R2 ;  /* 0x02a02802050075a7 */ /* 0x000e64000800017f */
[----:B-1----:R-:W-:Y:S05]  /*bfa0*/  @!P0 BRA `(.L_x_74) ;  /* 0x0000001400a48947 */ /* 0x002fea0003800000 */
.L_x_106:
[----:B------:R-:W-:Y:S01]  /*bfb0*/  ULOP3.LUT UR5, UR4, 0x2, URZ, 0xfc, !UPT ;  /* 0x0000000204057892 */ /* 0x000fe2000f8efc3f */
[----:B-1----:R-:W-:-:S03]  /*bfc0*/  @P2 IMAD.MOV.U32 R2, RZ, RZ, 0x7000 ;  /* 0x00007000ff022424 */ /* 0x002fc600078e00ff */
[----:B------:R-:W-:Y:S01]  /*bfd0*/  UPRMT UR5, UR5, 0x9910, URZ ;  /* 0x0000991005057896 */ /* 0x000fe2000800003f */
[----:B------:R1:W-:Y:S03]  /*bfe0*/  @P2 SYNCS.ARRIVE.TRANS64 RZ, [R5+URZ+0x2a000], R2 ;  /* 0x02a0000205ff29a7 */ /* 0x0003e6000800003f */
[----:B------:R-:W-:-:S06]  /*bff0*/  UISETP.NE.AND UP0, UPT, UR5, 0x2, UPT ;  /* 0x000000020500788c */ /* 0x000fcc000bf05270 */
[----:B------:R-:W-:-:S13]  /*c000*/  PLOP3.LUT P0, PT, PT, PT, UP0, 0x80, 0x0 ;  /* 0x000000000000781c */ /* 0x000fda0003f0f008 */
[----:B-1----:R-:W-:Y:S05]  /*c010*/  @P0 BRA `(.L_x_75) ;  /* 0x0000000000040947 */ /* 0x002fea0003800000 */
[----:B------:R-:W-:Y:S01]  /*c020*/  BPT.TRAP 0x1 ;  /* 0x000000040000795c */ /* 0x000fe20000300000 */
.L_x_75:
[----:B------:R-:W-:-:S04]  /*c030*/  LOP3.LUT P0, RZ, R0, 0x1f, RZ, 0xc0, !PT ;  /* 0x0000001f00ff7812 */ /* 0x000fc8000780c0ff */
[----:B------:R-:W-:-:S13]  /*c040*/  PLOP3.LUT P0, PT, P0, P2, PT, 0x2a, 0x0 ;  /* 0x000000000000781c */ /* 0x000fda0000704572 */
[----:B------:R-:W-:Y:S05]  /*c050*/  @P0 BRA `(.L_x_76) ;  /* 0x0000000000040947 */ /* 0x000fea0003800000 */
[----:B------:R-:W-:Y:S01]  /*c060*/  BPT.TRAP 0x1 ;  /* 0x000000040000795c */ /* 0x000fe20000300000 */
.L_x_76:
        /* <DEDUP_REMOVED lines=8> */
[----:B------:R-:W-:Y:S01]  /*c0f0*/  UMOV UR19, URZ ;  /* 0x0000003f00137c82 */ /* 0x000fe20008000000 */
[----:B------:R-:W-:Y:S01]  /*c100*/  UMOV UR58, 0x20 ;  /* 0x00000020003a7882 */ /* 0x000fe20000000000 */
[----:B------:R-:W-:Y:S01]  /*c110*/  UMOV UR60, UR20 ;  /* 0x00000014003c7c82 */ /* 0x000fe20008000000 */
[----:B------:R-:W-:-:S02]  /*c120*/  UMOV UR61, UR21 ;  /* 0x00000015003d7c82 */ /* 0x000fc40008000000 */
[----:B------:R-:W-:Y:S02]  /*c130*/  UIADD3 UR16, UR5, 0x7000, URZ ;  /* 0x0000700005107890 */ /* 0x000fe4000fffe03f */
[----:B------:R-:W-:Y:S02]  /*c140*/  UIADD3 UR17, UR5, 0x2a000, URZ ;  /* 0x0002a00005117890 */ /* 0x000fe4000fffe03f */
[----:B------:R-:W-:Y:S02]  /*c150*/  UIADD3 UR56, UR5, 0x8000, URZ ;  /* 0x0000800005387890 */ /* 0x000fe4000fffe03f */
[----:B------:R-:W-:Y:S02]  /*c160*/  UIADD3 UR48, UR5, 0x9000, URZ ;  /* 0x0000900005307890 */ /* 0x000fe4000fffe03f */
[----:B------:R-:W-:Y:S02]  /*c170*/  UIADD3 UR40, UR5, 0xa000, URZ ;  /* 0x0000a00005287890 */ /* 0x000fe4000fffe03f */
[----:B------:R-:W-:Y:S01]  /*c180*/  UIADD3 UR32, UR5, 0xb000, URZ ;  /* 0x0000b00005207890 */ /* 0x000fe2000fffe03f */
[----:B------:R1:W-:Y:S01]  /*c190*/  UTMALDG.4D [UR16], [UR6], desc[UR8] ;  /* 0x00000810060075b4 */ /* 0x0003e20008019000 */
[----:B------:R-:W-:Y:S01]  /*c1a0*/  UIADD3 UR24, UR5, 0xc000, URZ ;  /* 0x0000c00005187890 */ /* 0x000fe2000fffe03f */
        /* <DEDUP_REMOVED lines=10> */
[----:B------:R2:W-:Y:S01]  /*c250*/  UTMALDG.4D [UR56], [UR6], desc[UR8] ;  /* 0x00000838060075b4 */ /* 0x0005e20008019000 */
[----:B------:R-:W-:Y:S01]  /*c260*/  UMOV UR43, UR19 ;  /* 0x00000013002b7c82 */ /* 0x000fe20008000000 */
[----:B------:R-:W-:Y:S01]  /*c270*/  UMOV UR41, UR17 ;  /* 0x0000001100297c82 */ /* 0x000fe20008000000 */
[----:B------:R-:W-:Y:S01]  /*c280*/  UMOV UR34, 0x80 ;  /* 0x0000008000227882 */ /* 0x000fe20000000000 */
[----:B------:R-:W-:Y:S01]  /*c290*/  UMOV UR36, UR20 ;  /* 0x0000001400247c82 */ /* 0x000fe20008000000 */
[----:B------:R-:W-:Y:S01]  /*c2a0*/  UMOV UR37, UR21 ;  /* 0x0000001500257c82 */ /* 0x000fe20008000000 */
[----:B------:R-:W-:Y:S01]  /*c2b0*/  UMOV UR35, UR19 ;  /* 0x0000001300237c82 */ /* 0x000fe20008000000 */
[----:B------:R-:W-:Y:S01]  /*c2c0*/  UMOV UR33, UR17 ;  /* 0x0000001100217c82 */ /* 0x000fe20008000000 */
[----:B------:R2:W-:Y:S01]  /*c2d0*/  UTMALDG.4D [UR48], [UR6], desc[UR8] ;  /* 0x00000830060075b4 */ /* 0x0005e20008019000 */
[----:B------:R-:W-:Y:S01]  /*c2e0*/  UMOV UR26, 0xa0 ;  /* 0x000000a0001a7882 */ /* 0x000fe20000000000 */
[----:B------:R-:W-:Y:S01]  /*c2f0*/  UMOV UR28, UR20 ;  /* 0x00000014001c7c82 */ /* 0x000fe20008000000 */
[----:B------:R-:W-:Y:S01]  /*c300*/  UMOV UR29, UR21 ;  /* 0x00000015001d7c82 */ /* 0x000fe20008000000 */
[----:B------:R-:W-:Y:S01]  /*c310*/  UMOV UR27, UR19 ;  /* 0x00000013001b7c82 */ /* 0x000fe20008000000 */
[----:B-1----:R-:W-:Y:S01]  /*c320*/  UIADD3 UR16, UR5, 0xd000, URZ ;  /* 0x0000d00005107890 */ /* 0x002fe2000fffe03f */
[----:B------:R-:W-:Y:S01]  /*c330*/  UMOV UR25, UR17 ;  /* 0x0000001100197c82 */ /* 0x000fe20008000000 */
[----:B------:R2:W-:Y:S01]  /*c340*/  UTMALDG.4D [UR40], [UR6], desc[UR8] ;  /* 0x00000828060075b4 */ /* 0x0005e20008019000 */
[----:B------:R-:W-:Y:S01]  /*c350*/  UMOV UR18, 0xc0 ;  /* 0x000000c000127882 */ /* 0x000fe20000000000 */
[----:B------:R2:W-:Y:S01]  /*c360*/  UTMALDG.4D [UR32], [UR6], desc[UR8] ;  /* 0x00000820060075b4 */ /* 0x0005e20008019000 */
[----:B------:R2:W-:Y:S04]  /*c370*/  UTMALDG.4D [UR24], [UR6], desc[UR8] ;  /* 0x00000818060075b4 */ /* 0x0005e80008019000 */
[----:B------:R2:W-:Y:S02]  /*c380*/  UTMALDG.4D [UR16], [UR6], desc[UR8] ;  /* 0x00000810060075b4 */ /* 0x0005e40008019000 */
[----:B--2---:R-:W-:Y:S01]  /*c390*/  NOP ;  /* 0x0000000000007918 */ /* 0x004fe20000000000 */
.L_x_73:
[----:B------:R-:W-:Y:S05]  /*c3a0*/  BSYNC B0 ;  /* 0x0000000000007941 */ /* 0x000fea0003800000 */
.L_x_72:
[----:B------:R-:W-:Y:S04]  /*c3b0*/  BSSY B0, `(.L_x_77) ;  /* 0x000004b000007945 */ /* 0x000fe80003800000 */
[----:B------:R-:W-:Y:S05]  /*c3c0*/  @!P3 BRA `(.L_x_78) ;  /* 0x000000040024b947 */ /* 0x000fea0003800000 */
[----:B------:R-:W1:Y:S01]  /*c3d0*/  S2R R6, SR_CgaCtaId ;  /* 0x0000000000067919 */ /* 0x000e620000008800 */
[----:B------:R-:W-:-:S04]  /*c3e0*/  MOV R5, 0x400 ;  /* 0x0000040000057802 */ /* 0x000fc80000000f00 */
[----:B-1----:R-:W-:Y:S01]  /*c3f0*/  LEA R7, R6, R5, 0x18 ;  /* 0x0000000506077211 */ /* 0x002fe200078ec0ff */
[----:B------:R-:W-:-:S03]  /*c400*/  IMAD.MOV.U32 R6, RZ, RZ, 0x1 ;  /* 0x00000001ff067424 */ /* 0x000fc600078e00ff */
[----:B------:R-:W-:Y:S02]  /*c410*/  LEA R5, R4, R7, 0x3 ;  /* 0x0000000704057211 */ /* 0x000fe400078e18ff */
[----:B------:R-:W-:-:S04]  /*c420*/  SHF.L.U32 R6, R6, 0x1f, RZ ;  /* 0x0000001f06067819 */ /* 0x000fc800000006ff */
[----:B------:R-:W1:Y:S02]  /*c430*/  SYNCS.PHASECHK.TRANS64.TRYWAIT P0, [R5+URZ+0x2a060], R6 ;  /* 0x02a06006050075a7 */ /* 0x000e64000800017f */
[----:B-1----:R-:W-:Y:S05]  /*c440*/  @!P0 BRA `(.L_x_79) ;  /* 0x0000001000908947 */ /* 0x002fea0003800000 */
.L_x_107:
        /* <DEDUP_REMOVED lines=8> */
.L_x_80:
[----:B------:R-:W-:-:S04]  /*c4d0*/  LOP3.LUT P0, RZ, R0, 0x1f, RZ, 0xc0, !PT ;  /* 0x0000001f00ff7812 */ /* 0x000fc8000780c0ff */
[----:B------:R-:W-:-:S13]  /*c4e0*/  PLOP3.LUT P0, PT, P0, P2, PT, 0x2a, 0x0 ;  /* 0x000000000000781c */ /* 0x000fda0000704572 */
[----:B------:R-:W-:Y:S05]  /*c4f0*/  @P0 BRA `(.L_x_81) ;  /* 0x0000000000040947 */ /* 0x000fea0003800000 */
[----:B------:R-:W-:Y:S01]  /*c500*/  BPT.TRAP 0x1 ;  /* 0x000000040000795c */ /* 0x000fe20000300000 */
.L_x_81:
[----:B------:R-:W-:Y:S01]  /*c510*/  R2UR UR56, R4 ;  /* 0x00000000043872ca */ /* 0x000fe200000e0000 */
[----:B------:R-:W-:Y:S01]  /*c520*/  ULDC.64 UR8, c[0x0][0x198] ;  /* 0x0000660000087ab9 */ /* 0x000fe20000000a00 */
[----:B------:R-:W-:Y:S01]  /*c530*/  R2UR UR5, R7 ;  /* 0x00000000070572ca */ /* 0x000fe200000e0000 */
[----:B------:R-:W-:Y:S01]  /*c540*/  UIADD3 UR8, UP0, UR8, 0xf0, URZ ;  /* 0x000000f008087890 */ /* 0x000fe2000ff1e03f */
[----:B------:R-:W-:Y:S01]  /*c550*/  R2UR UR59, R8 ;  /* 0x00000000083b72ca */ /* 0x000fe200000e0000 */
[----:B------:R-:W-:Y:S01]  /*c560*/  UMOV UR6, 0x0 ;  /* 0x0000000000067882 */ /* 0x000fe20000000000 */
[----:B------:R-:W-:Y:S01]  /*c570*/  R2UR UR57, R5 ;  /* 0x00000000053972ca */ /* 0x000fe200000e0000 */
[----:B------:R-:W-:Y:S01]  /*c580*/  UIADD3.X UR9, URZ, UR9, URZ, UP0, !UPT ;  /* 0x000000093f097290 */ /* 0x000fe200087fe43f */
[----:B------:R-:W-:Y:S01]  /*c590*/  UMOV UR7, 0x10000000 ;  /* 0x1000000000077882 */ /* 0x000fe20000000000 */
[----:B------:R-:W-:Y:S01]  /*c5a0*/  UMOV UR58, URZ ;  /* 0x0000003f003a7c82 */ /* 0x000fe20008000000 */
[----:B------:R-:W-:Y:S01]  /*c5b0*/  UMOV UR60, UR20 ;  /* 0x00000014003c7c82 */ /* 0x000fe20008000000 */
[----:B------:R-:W-:Y:S01]  /*c5c0*/  UMOV UR61, UR21 ;  /* 0x00000015003d7c82 */ /* 0x000fe20008000000 */
[----:B------:R-:W-:Y:S01]  /*c5d0*/  UMOV UR50, 0x20 ;  /* 0x0000002000327882 */ /* 0x000fe20000000000 */
[----:B------:R-:W-:-:S02]  /*c5e0*/  UMOV UR52, UR20 ;  /* 0x0000001400347c82 */ /* 0x000fc40008000000 */
[----:B------:R-:W-:Y:S02]  /*c5f0*/  UIMAD UR56, UR56, 0x3800, UR5 ;  /* 0x00003800383878a4 */ /* 0x000fe4000f8e0205 */
[----:B------:R-:W-:Y:S02]  /*c600*/  UIADD3 UR59, UR11, UR59, URZ ;  /* 0x0000003b0b3b7290 */ /* 0x000fe4000fffe03f */
[----:B------:R-:W-:Y:S02]  /*c610*/  UIADD3 UR57, UR57, 0x2a050, URZ ;  /* 0x0002a05039397890 */ /* 0x000fe4000fffe03f */
[----:B------:R-:W-:Y:S02]  /*c620*/  UIADD3 UR48, UR56, 0x800, URZ ;  /* 0x0000080038307890 */ /* 0x000fe4000fffe03f */
[----:B------:R-:W-:Y:S01]  /*c630*/  UIADD3 UR16, UR56, 0x1000, URZ ;  /* 0x0000100038107890 */ /* 0x000fe2000fffe03f */
[----:B------:R-:W-:Y:S02]  /*c640*/  UMOV UR53, UR21 ;  /* 0x0000001500357c82 */ /* 0x000fe40008000000 */
[----:B------:R-:W-:Y:S01]  /*c650*/  UMOV UR49, UR57 ;  /* 0x0000003900317c82 */ /* 0x000fe20008000000 */
[----:B------:R-:W-:Y:S01]  /*c660*/  UMOV UR51, UR59 ;  /* 0x0000003b00337c82 */ /* 0x000fe20008000000 */
[----:B------:R-:W-:Y:S01]  /*c670*/  UMOV UR18, 0x40 ;  /* 0x0000004000127882 */ /* 0x000fe20000000000 */
[----:B------:R-:W-:Y:S01]  /*c680*/  UMOV UR17, UR57 ;  /* 0x0000003900117c82 */ /* 0x000fe20008000000 */
[----:B------:R-:W-:Y:S01]  /*c690*/  UMOV UR19, UR59 ;  /* 0x0000003b00137c82 */ /* 0x000fe20008000000 */
[----:B------:R-:W-:Y:S01]  /*c6a0*/  UTMALDG.4D [UR56], [UR8], desc[UR6] ;  /* 0x00000638080075b4 */ /* 0x000fe20008019000 */
[----:B------:R-:W-:-:S02]  /*c6b0*/  UIADD3 UR40, UR56, 0x1800, URZ ;  /* 0x0000180038287890 */ /* 0x000fc4000fffe03f */
[----:B------:R-:W-:Y:S02]  /*c6c0*/  UIADD3 UR32, UR56, 0x2000, URZ ;  /* 0x0000200038207890 */ /* 0x000fe4000fffe03f */
[----:B------:R-:W-:Y:S01]  /*c6d0*/  UIADD3 UR24, UR56, 0x2800, URZ ;  /* 0x0000280038187890 */ /* 0x000fe2000fffe03f */
[----:B------:R-:W-:Y:S01]  /*c6e0*/  UMOV UR42, 0x60 ;  /* 0x00000060002a7882 */ /* 0x000fe20000000000 */
[----:B------:R-:W-:Y:S01]  /*c6f0*/  UTMALDG.4D [UR48], [UR8], desc[UR6] ;  /* 0x00000630080075b4 */ /* 0x000fe20008019000 */
        /* <DEDUP_REMOVED lines=16> */
[----:B------:R2:W-:Y:S01]  /*c800*/  UTMALDG.4D [UR32], [UR8], desc[UR6] ;  /* 0x00000620080075b4 */ /* 0x0005e20008019000 */
[----:B------:R2:W-:Y:S01]  /*c810*/  UTMALDG.4D [UR24], [UR8], desc[UR6] ;  /* 0x00000618080075b4 */ /* 0x0005e20008019000 */
[----:B-1----:R-:W-:Y:S01]  /*c820*/  UIADD3 UR16, UR56, 0x3000, URZ ;  /* 0x0000300038107890 */ /* 0x002fe2000fffe03f */
[----:B------:R-:W-:-:S08]  /*c830*/  UMOV UR18, 0xc0 ;  /* 0x000000c000127882 */ /* 0x000fd00000000000 */
[----:B------:R2:W-:Y:S02]  /*c840*/  UTMALDG.4D [UR16], [UR8], desc[UR6] ;  /* 0x00000610080075b4 */ /* 0x0005e40008019000 */
[----:B--2---:R-:W-:Y:S01]  /*c850*/  NOP ;  /* 0x0000000000007918 */ /* 0x004fe20000000000 */
.L_x_78:
[----:B------:R-:W-:Y:S05]  /*c860*/  BSYNC B0 ;  /* 0x0000000000007941 */ /* 0x000fea0003800000 */
.L_x_77:
[----:B------:R-:W-:Y:S01]  /*c870*/  BSSY B0, `(.L_x_82) ;  /* 0x0000027000007945 */ /* 0x000fe20003800000 */
[----:B------:R-:W-:-:S03]  /*c880*/  MOV R8, RZ ;  /* 0x000000ff00087202 */ /* 0x000fc60000000f00 */
[----:B------:R-:W-:Y:S05]  /*c890*/  @!P4 BRA `(.L_x_83) ;  /* 0x000000000090c947 */ /* 0x000fea0003800000 */
[----:B------:R-:W1:Y:S01]  /*c8a0*/  S2R R5, SR_CgaCtaId ;  /* 0x0000000000057919 */ /* 0x000e620000008800 */
[----:B------:R-:W-:Y:S01]  /*c8b0*/  MOV R4, 0x400 ;  /* 0x0000040000047802 */ /* 0x000fe20000000f00 */
[----:B------:R-:W-:-:S05]  /*c8c0*/  IMAD.MOV.U32 R7, RZ, RZ, 0x1 ;  /* 0x00000001ff077424 */ /* 0x000fca00078e00ff */
[----:B------:R-:W-:Y:S02]  /*c8d0*/  SHF.L.U32 R7, R7, 0x1f, RZ ;  /* 0x0000001f07077819 */ /* 0x000fe400000006ff */
[----:B-1----:R-:W-:-:S04]  /*c8e0*/  LEA R5, R5, R4, 0x18 ;  /* 0x0000000405057211 */ /* 0x002fc800078ec0ff */
[----:B------:R-:W-:-:S04]  /*c8f0*/  LEA R4, R2, R5, 0x3 ;  /* 0x0000000502047211 */ /* 0x000fc800078e18ff */
[----:B------:R-:W1:Y:S02]  /*c900*/  SYNCS.PHASECHK.TRANS64.TRYWAIT P0, [R4+URZ+0x2a028], R7 ;  /* 0x02a02807040075a7 */ /* 0x000e64000800017f */
[----:B-1----:R-:W-:Y:S05]  /*c910*/  @!P0 BRA `(.L_x_84) ;  /* 0x0000000c00708947 */ /* 0x002fea0003800000 */
.L_x_108:
        /* <DEDUP_REMOVED lines=8> */
.L_x_85:
[----:B------:R-:W-:-:S04]  /*c9a0*/  LOP3.LUT P0, RZ, R0, 0x1f, RZ, 0xc0, !PT ;  /* 0x0000001f00ff7812 */ /* 0x000fc8000780c0ff */
[----:B------:R-:W-:-:S13]  /*c9b0*/  PLOP3.LUT P0, PT, P0, P2, PT, 0x2a, 0x0 ;  /* 0x000000000000781c */ /* 0x000fda0000704572 */
[----:B------:R-:W-:Y:S05]  /*c9c0*/  @P0 BRA `(.L_x_86) ;  /* 0x0000000000040947 */ /* 0x000fea0003800000 */
[----:B------:R-:W-:Y:S01]  /*c9d0*/  BPT.TRAP 0x1 ;  /* 0x000000040000795c */ /* 0x000fe20000300000 */
.L_x_86:
[----:B------:R-:W-:Y:S01]  /*c9e0*/  IMAD R5, R2, 0x7000, R5 ;  /* 0x0000700002057824 */ /* 0x000fe200078e0205 */
[----:B------:R-:W-:Y:S01]  /*c9f0*/  R2UR UR17, R4 ;  /* 0x00000000041172ca */ /* 0x000fe200000e0000 */
[----:B------:R-:W-:Y:S01]  /*ca00*/  ULDC.64 UR6, c[0x0][0x198] ;  /* 0x0000660000067ab9 */ /* 0x000fe20000000a00 */
[----:B------:R-:W-:Y:S01]  /*ca10*/  UMOV UR8, 0x0 ;  /* 0x0000000000087882 */ /* 0x000fe20000000000 */
[----:B------:R-:W-:Y:S01]  /*ca20*/  UIADD3 UR6, UP0, UR6, 0x2f0, URZ ;  /* 0x000002f006067890 */ /* 0x000fe2000ff1e03f */
[----:B------:R-:W-:Y:S01]  /*ca30*/  R2UR UR16, R5 ;  /* 0x00000000051072ca */ /* 0x000fe200000e0000 */
[----:B------:R-:W-:Y:S01]  /*ca40*/  UMOV UR9, 0x10000000 ;  /* 0x1000000000097882 */ /* 0x000fe20000000000 */
[----:B------:R-:W-:Y:S01]  /*ca50*/  UMOV UR18, URZ ;  /* 0x0000003f00127c82 */ /* 0x000fe20008000000 */
[----:B------:R-:W-:Y:S01]  /*ca60*/  UIADD3.X UR7, URZ, UR7, URZ, UP0, !UPT ;  /* 0x000000073f077290 */ /* 0x000fe200087fe43f */
[----:B------:R-:W-:Y:S01]  /*ca70*/  IADD3 R2, R2, 0x1, RZ ;  /* 0x0000000102027810 */ /* 0x000fe20007ffe0ff */
[----:B------:R-:W-:Y:S01]  /*ca80*/  UMOV UR19, URZ ;  /* 0x0000003f00137c82 */ /* 0x000fe20008000000 */
[----:B------:R-:W-:-:S03]  /*ca90*/  IMAD.MOV.U32 R8, RZ, RZ, 0x1 ;  /* 0x00000001ff087424 */ /* 0x000fc600078e00ff */
[----:B------:R-:W-:-:S04]  /*caa0*/  UIADD3 UR17, UR17, 0x2a000, URZ ;  /* 0x0002a00011117890 */ /* 0x000fc8000fffe03f */
[----:B------:R-:W-:-:S09]  /*cab0*/  UIADD3 UR16, UR16, 0x7000, URZ ;  /* 0x0000700010107890 */ /* 0x000fd2000fffe03f */
[----:B------:R1:W-:Y:S02]  /*cac0*/  UTMALDG.4D [UR16], [UR6], desc[UR8] ;  /* 0x00000810060075b4 */ /* 0x0003e40008019000 */
[----:B-1----:R-:W-:Y:S01]  /*cad0*/  NOP ;  /* 0x0000000000007918 */ /* 0x002fe20000000000 */
.L_x_83:
[----:B------:R-:W-:Y:S05]  /*cae0*/  BSYNC B0 ;  /* 0x0000000000007941 */ /* 0x000fea0003800000 */
.L_x_82:
[----:B------:R-:W-:-:S13]  /*caf0*/  ISETP.GE.AND P0, PT, R3, 0x81, PT ;  /* 0x000000810300780c */ /* 0x000fda0003f06270 */
[----:B------:R-:W-:Y:S05]  /*cb00*/  @!P0 EXIT ;  /* 0x000000000000894d */ /* 0x000fea0003800000 */
[----:B------:R-:W-:Y:S01]  /*cb10*/  IADD3 R3, R3, 0x7f, RZ ;  /* 0x0000007f03037810 */ /* 0x000fe20007ffe0ff */
[----:B------:R-:W-:Y:S01]  /*cb20*/  BSSY B0, `(.L_x_87) ;  /* 0x0000081000007945 */ /* 0x000fe20003800000 */
[----:B------:R-:W-:Y:S02]  /*cb30*/  LOP3.LUT P0, RZ, R0, 0x1f, RZ, 0xc0, !PT ;  /* 0x0000001f00ff7812 */ /* 0x000fe4000780c0ff */
[----:B------:R-:W-:Y:S02]  /*cb40*/  SHF.R.S32.HI R0, RZ, 0x1f, R3 ;  /* 0x0000001fff007819 */ /* 0x000fe40000011403 */
[----:B------:R-:W-:Y:S02]  /*cb50*/  PLOP3.LUT P0, PT, P0, P2, PT, 0x2a, 0x0 ;  /* 0x000000000000781c */ /* 0x000fe40000704572 */
[----:B------:R-:W-:Y:S01]  /*cb60*/  LEA.HI R0, R0, R3, RZ, 0x7 ;  /* 0x0000000300007211 */ /* 0x000fe200078f38ff */
[----:B------:R-:W-:-:S03]  /*cb70*/  IMAD.U32 R3, RZ, RZ, UR4 ;  /* 0x00000004ff037e24 */ /* 0x000fc6000f8e00ff */
[----:B------:R-:W-:Y:S02]  /*cb80*/  SHF.R.S32.HI R4, RZ, 0x7, R0 ;  /* 0x00000007ff047819 */ /* 0x000fe40000011400 */
[----:B------:R-:W-:Y:S01]  /*cb90*/  LOP3.LUT R0, R3, 0x2, RZ, 0xfc, !PT ;  /* 0x0000000203007812 */ /* 0x000fe200078efcff */
[----:B------:R-:W-:Y:S01]  /*cba0*/  IMAD.MOV.U32 R3, RZ, RZ, 0x1 ;  /* 0x00000001ff037424 */ /* 0x000fe200078e00ff */
[----:B------:R-:W-:-:S07]  /*cbb0*/  SHF.L.U32 R4, R4, 0x1, RZ ;  /* 0x0000000104047819 */ /* 0x000fce00000006ff */
.L_x_98:
[----:B------:R-:W-:Y:S04]  /*cbc0*/  BSSY B1, `(.L_x_88) ;  /* 0x000004b000017945 */ /* 0x000fe80003800000 */
[----:B------:R-:W-:Y:S05]  /*cbd0*/  @!P3 BRA `(.L_x_89) ;  /* 0x000000040024b947 */ /* 0x000fea0003800000 */
[----:B------:R-:W1:Y:S01]  /*cbe0*/  S2R R6, SR_CgaCtaId ;  /* 0x0000000000067919 */ /* 0x000e620000008800 */
[----:B------:R-:W-:-:S04]  /*cbf0*/  MOV R5, 0x400 ;  /* 0x0000040000057802 */ /* 0x000fc80000000f00 */
[----:B-1----:R-:W-:Y:S02]  /*cc00*/  LEA R7, R6, R5, 0x18 ;  /* 0x0000000506077211 */ /* 0x002fe400078ec0ff */
[----:B------:R-:W-:Y:S02]  /*cc10*/  SHF.L.U32 R5, R3, 0x1f, RZ ;  /* 0x0000001f03057819 */ /* 0x000fe400000006ff */
[----:B------:R-:W-:-:S04]  /*cc20*/  LEA R6, R2, R7, 0x3 ;  /* 0x0000000702067211 */ /* 0x000fc800078e18ff */
[----:B------:R-:W1:Y:S02]  /*cc30*/  SYNCS.PHASECHK.TRANS64.TRYWAIT P4, [R6+URZ+0x2a028], R5 ;  /* 0x02a02805060075a7 */ /* 0x000e64000808017f */
[----:B-1----:R-:W-:Y:S05]  /*cc40*/  @!P4 BRA `(.L_x_90) ;  /* 0x0000000800b8c947 */ /* 0x002fea0003800000 */
.L_x_109:
[----:B-1----:R-:W-:-:S04]  /*cc50*/  @P2 IMAD.MOV.U32 R5, RZ, RZ, 0x7000 ;  /* 0x00007000ff052424 */ /* 0x002fc800078e00ff */
[----:B------:R1:W-:Y:S02]  /*cc60*/  @P2 SYNCS.ARRIVE.TRANS64 RZ, [R6+URZ+0x2a000], R5 ;  /* 0x02a0000506ff29a7 */ /* 0x0003e4000800003f */
[----:B-1----:R-:W-:-:S04]  /*cc70*/  PRMT R5, R0, 0x9910, RZ ;  /* 0x0000991000057816 */ /* 0x002fc800000000ff */
[----:B------:R-:W-:-:S13]  /*cc80*/  ISETP.NE.AND P4, PT, R5, 0x2, PT ;  /* 0x000000020500780c */ /* 0x000fda0003f85270 */
[----:B------:R-:W-:Y:S05]  /*cc90*/  @P4 BRA `(.L_x_91) ;  /* 0x0000000000044947 */ /* 0x000fea0003800000 */
[----:B------:R-:W-:Y:S01]  /*cca0*/  BPT.TRAP 0x1 ;  /* 0x000000040000795c */ /* 0x000fe20000300000 */
.L_x_91:
[----:B------:R-:W-:Y:S05]  /*ccb0*/  @P0 BRA `(.L_x_92) ;  /* 0x0000000000040947 */ /* 0x000fea0003800000 */
[----:B------:R-:W-:Y:S01]  /*ccc0*/  BPT.TRAP 0x1 ;  /* 0x000000040000795c */ /* 0x000fe20000300000 */
.L_x_92:
[----:B------:R-:W-:Y:S01]  /*ccd0*/  IMAD R7, R2, 0x7000, R7 ;  /* 0x0000700002077824 */ /* 0x000fe200078e0207 */
[----:B------:R-:W-:Y:S01]  /*cce0*/  R2UR UR17, R6 ;  /* 0x00000000061172ca */ /* 0x000fe200000e0000 */
[----:B------:R-:W-:Y:S01]  /*ccf0*/  ULDC.64 UR6, c[0x0][0x198] ;  /* 0x0000660000067ab9 */ /* 0x000fe20000000a00 */
[----:B------:R-:W-:Y:S01]  /*cd00*/  R2UR UR19, R8 ;  /* 0x00000000081372ca */ /* 0x000fe200000e0000 */
[----:B------:R-:W-:Y:S01]  /*cd10*/  UIADD3 UR6, UP0, UR6, 0x1f0, URZ ;  /* 0x000001f006067890 */ /* 0x000fe2000ff1e03f */
[----:B------:R-:W-:Y:S01]  /*cd20*/  R2UR UR5, R7 ;  /* 0x00000000070572ca */ /* 0x000fe200000e0000 */
[----:B------:R-:W-:Y:S01]  /*cd30*/  UMOV UR8, 0x0 ;  /* 0x0000000000087882 */ /* 0x000fe20000000000 */
[----:B------:R-:W-:Y:S01]  /*cd40*/  UMOV UR9, 0x10000000 ;  /* 0x1000000000097882 */ /* 0x000fe20000000000 */
[----:B------:R-:W-:Y:S01]  /*cd50*/  UIADD3.X UR7, URZ, UR7, URZ, UP0, !UPT ;  /* 0x000000073f077290 */ /* 0x000fe200087fe43f */
[----:B------:R-:W-:Y:S01]  /*cd60*/  IADD3 R5, R2, 0x1, RZ ;  /* 0x0000000102057810 */ /* 0x000fe20007ffe0ff */
[----:B------:R-:W-:Y:S01]  /*cd70*/  UMOV UR18, URZ ;  /* 0x0000003f00127c82 */ /* 0x000fe20008000000 */
[----:B------:R-:W-:Y:S01]  /*cd80*/  UMOV UR58, 0x20 ;  /* 0x00000020003a7882 */ /* 0x000fe20000000000 */
[----:B------:R-:W-:Y:S01]  /*cd90*/  UMOV UR60, UR20 ;  /* 0x00000014003c7c82 */ /* 0x000fe20008000000 */
[----:B------:R-:W-:Y:S01]  /*cda0*/  UMOV UR61, UR21 ;  /* 0x00000015003d7c82 */ /* 0x000fe20008000000 */
[----:B------:R-:W-:Y:S01]  /*cdb0*/  UIADD3 UR17, UR17, 0x2a000, URZ ;  /* 0x0002a00011117890 */ /* 0x000fe2000fffe03f */
[----:B------:R-:W-:Y:S01]  /*cdc0*/  ISETP.NE.AND P4, PT, R5, 0x5, PT ;  /* 0x000000050500780c */ /* 0x000fe20003f85270 */
[----:B------:R-:W-:-:S02]  /*cdd0*/  USHF.L.U32 UR19, UR19, 0x7, URZ ;  /* 0x0000000713137899 */ /* 0x000fc4000800063f */
[----:B------:R-:W-:Y:S01]  /*cde0*/  UIADD3 UR16, UR5, 0x7000, URZ ;  /* 0x0000700005107890 */ /* 0x000fe2000fffe03f */
[----:B------:R-:W-:Y:S01]  /*cdf0*/  SEL R2, RZ, 0x1, P4 ;  /* 0x00000001ff027807 */ /* 0x000fe20002000000 */
[----:B------:R-:W-:Y:S02]  /*ce00*/  UIADD3 UR56, UR5, 0x8000, URZ ;  /* 0x0000800005387890 */ /* 0x000fe4000fffe03f */
[----:B------:R-:W-:Y:S01]  /*ce10*/  UIADD3 UR48, UR5, 0x9000, URZ ;  /* 0x0000900005307890 */ /* 0x000fe2000fffe03f */
[----:B------:R-:W-:Y:S01]  /*ce20*/  LOP3.LUT R3, R3, R2, RZ, 0x3c, !PT ;  /* 0x0000000203037212 */ /* 0x000fe200078e3cff */
[----:B------:R-:W-:Y:S01]  /*ce30*/  UIADD3 UR40, UR5, 0xa000, URZ ;  /* 0x0000a00005287890 */ /* 0x000fe2000fffe03f */
[----:B------:R-:W-:Y:S01]  /*ce40*/  SEL R2, R5, RZ, P4 ;  /* 0x000000ff05027207 */ /* 0x000fe20002000000 */
        /* <DEDUP_REMOVED lines=34> */
.L_x_89:
[----:B------:R-:W-:Y:S05]  /*d070*/  BSYNC B1 ;  /* 0x0000000000017941 */ /* 0x000fea0003800000 */
.L_x_88:
[----:B------:R-:W-:Y:S01]  /*d080*/  ISETP.LT.OR P4, PT, R4, 0x4, !P3 ;  /* 0x000000040400780c */ /* 0x000fe20005f81670 */
[----:B------:R-:W-:-:S12]  /*d090*/  BSSY B1, `(.L_x_93) ;  /* 0x0000026000017945 */ /* 0x000fd80003800000 */
[----:B------:R-:W-:Y:S05]  /*d0a0*/  @P4 BRA `(.L_x_94) ;  /* 0x0000000000904947 */ /* 0x000fea0003800000 */
[----:B------:R-:W1:Y:S01]  /*d0b0*/  S2R R6, SR_CgaCtaId ;  /* 0x0000000000067919 */ /* 0x000e620000008800 */
[----:B------:R-:W-:Y:S02]  /*d0c0*/  MOV R5, 0x400 ;  /* 0x0000040000057802 */ /* 0x000fe40000000f00 */
[----:B------:R-:W-:Y:S02]  /*d0d0*/  SHF.L.U32 R7, R3, 0x1f, RZ ;  /* 0x0000001f03077819 */ /* 0x000fe400000006ff */
[----:B-1----:R-:W-:-:S05]  /*d0e0*/  LEA R5, R6, R5, 0x18 ;  /* 0x0000000506057211 */ /* 0x002fca00078ec0ff */
[----:B------:R-:W-:-:S04]  /*d0f0*/  IMAD R6, R2, 0x8, R5 ;  /* 0x0000000802067824 */ /* 0x000fc800078e0205 */
[----:B------:R-:W1:Y:S02]  /*d100*/  SYNCS.PHASECHK.TRANS64.TRYWAIT P4, [R6+URZ+0x2a028], R7 ;  /* 0x02a02807060075a7 */ /* 0x000e64000808017f */
[----:B-1----:R-:W-:Y:S05]  /*d110*/  @!P4 BRA `(.L_x_95) ;  /* 0x000000040098c947 */ /* 0x002fea0003800000 */
.L_x_110:
[----:B-1----:R-:W-:-:S04]  /*d120*/  @P1 MOV R7, 0x7000 ;  /* 0x0000700000071802 */ /* 0x002fc80000000f00 */
[----:B------:R1:W-:Y:S02]  /*d130*/  @P1 SYNCS.ARRIVE.TRANS64 RZ, [R6+URZ+0x2a000], R7 ;  /* 0x02a0000706ff19a7 */ /* 0x0003e4000800003f */
[----:B-1----:R-:W-:-:S04]  /*d140*/  PRMT R7, R0, 0x9910, RZ ;  /* 0x0000991000077816 */ /* 0x002fc800000000ff */
[----:B------:R-:W-:-:S13]  /*d150*/  ISETP.NE.AND P4, PT, R7, 0x2, PT ;  /* 0x000000020700780c */ /* 0x000fda0003f85270 */
[----:B------:R-:W-:Y:S05]  /*d160*/  @P4 BRA `(.L_x_96) ;  /* 0x0000000000044947 */ /* 0x000fea0003800000 */
[----:B------:R-:W-:Y:S01]  /*d170*/  BPT.TRAP 0x1 ;  /* 0x000000040000795c */ /* 0x000fe20000300000 */
.L_x_96:
[----:B------:R-:W-:Y:S05]  /*d180*/  @P0 BRA `(.L_x_97) ;  /* 0x0000000000040947 */ /* 0x000fea0003800000 */
[----:B------:R-:W-:Y:S01]  /*d190*/  BPT.TRAP 0x1 ;  /* 0x000000040000795c */ /* 0x000fe20000300000 */
.L_x_97:
        /* <DEDUP_REMOVED lines=9> */
[----:B------:R-:W-:Y:S01]  /*d230*/  VIADD R2, R2, 0x1 ;  /* 0x0000000102027836 */ /* 0x000fe20000000000 */
[----:B------:R-:W-:Y:S01]  /*d240*/  UMOV UR19, URZ ;  /* 0x0000003f00137c82 */ /* 0x000fe20008000000 */
[----:B------:R-:W-:-:S03]  /*d250*/  IADD3 R8, R8, 0x1, RZ ;  /* 0x0000000108087810 */ /* 0x000fc60007ffe0ff */
[----:B------:R-:W-:Y:S01]  /*d260*/  UIADD3 UR17, UR17, 0x2a000, URZ ;  /* 0x0002a00011117890 */ /* 0x000fe2000fffe03f */
[C---:B------:R-:W-:Y:S01]  /*d270*/  ISETP.NE.AND P4, PT, R2.reuse, 0x5, PT ;  /* 0x000000050200780c */ /* 0x040fe20003f85270 */
[----:B------:R-:W-:Y:S02]  /*d280*/  USHF.L.U32 UR18, UR18, 0x7, URZ ;  /* 0x0000000712127899 */ /* 0x000fe4000800063f */
[----:B------:R-:W-:Y:S01]  /*d290*/  UIADD3 UR16, UR16, 0x7000, URZ ;  /* 0x0000700010107890 */ /* 0x000fe2000fffe03f */
[----:B------:R-:W-:Y:S02]  /*d2a0*/  SEL R6, RZ, 0x1, P4 ;  /* 0x00000001ff067807 */ /* 0x000fe40002000000 */
[----:B------:R-:W-:Y:S02]  /*d2b0*/  SEL R2, R2, RZ, P4 ;  /* 0x000000ff02027207 */ /* 0x000fe40002000000 */
[----:B------:R-:W-:-:S04]  /*d2c0*/  LOP3.LUT R3, R3, R6, RZ, 0x3c, !PT ;  /* 0x0000000603037212 */ /* 0x000fc800078e3cff */
[----:B------:R1:W-:Y:S02]  /*d2d0*/  UTMALDG.4D [UR16], [UR6], desc[UR8] ;  /* 0x00000810060075b4 */ /* 0x0003e40008019000 */
[----:B-1----:R-:W-:Y:S01]  /*d2e0*/  NOP ;  /* 0x0000000000007918 */ /* 0x002fe20000000000 */
.L_x_94:
[----:B------:R-:W-:Y:S05]  /*d2f0*/  BSYNC B1 ;  /* 0x0000000000017941 */ /* 0x000fea0003800000 */
.L_x_93:
[C---:B------:R-:W-:Y:S01]  /*d300*/  ISETP.GT.AND P4, PT, R4.reuse, 0x4, PT ;  /* 0x000000040400780c */ /* 0x040fe20003f84270 */
[----:B------:R-:W-:-:S12]  /*d310*/  VIADD R4, R4, 0xfffffffe ;  /* 0xfffffffe04047836 */ /* 0x000fd80000000000 */
[----:B------:R-:W-:Y:S05]  /*d320*/  @P4 BRA `(.L_x_98) ;  /* 0xfffffff800244947 */ /* 0x000fea000383ffff */
[----:B------:R-:W-:Y:S05]  /*d330*/  BSYNC B0 ;  /* 0x0000000000007941 */ /* 0x000fea0003800000 */
.L_x_87:
[----:B------:R-:W-:Y:S05]  /*d340*/  EXIT ;  /* 0x000000000000794d */ /* 0x000fea0003800000 */
.L_x_15:
[----:B--2---:R-:W-:-:S04]  /*d350*/  MOV R3, UR7 ;  /* 0x0000000700037c02 */ /* 0x004fc80008000f00 */
[----:B------:R2:W3:Y:S03]  /*d360*/  SYNCS.PHASECHK.TRANS64.TRYWAIT P1, [R3+URZ+0x2a050], R2 ;  /* 0x02a05002030075a7 */ /* 0x0004e6000802017f */
[----:B---3--:R-:W-:Y:S05]  /*d370*/  @!P1 NANOSLEEP.SYNCS 0x989680 ;  /* 0x009896800000995d */ /* 0x008fea0003900000 */
[----:B------:R-:W3:Y:S02]  /*d380*/  @!P1 SYNCS.PHASECHK.TRANS64 P1, [R3+URZ+0x2a050], R2 ;  /* 0x02a05002030095a7 */ /* 0x000ee4000802007f */
[----:B---3--:R-:W-:Y:S05]  /*d390*/  @!P1 BRA `(.L_x_15) ;  /* 0xfffffffc00ec9947 */ /* 0x008fea000383ffff */
[----:B------:R-:W-:Y:S05]  /*d3a0*/  BRA `(.L_x_99) ;  /* 0xffffff3800707947 */ /* 0x000fea000383ffff */
.L_x_17:
[----:B--2---:R-:W-:-:S04]  /*d3b0*/  IMAD.U32 R3, RZ, RZ, UR36 ;  /* 0x00000024ff037e24 */ /* 0x004fc8000f8e00ff */
[----:B------:R2:W3:Y:S03]  /*d3c0*/  SYNCS.PHASECHK.TRANS64.TRYWAIT P1, [R3+URZ+0x2a000], R8 ;  /* 0x02a00008030075a7 */ /* 0x0004e6000802017f */
[----:B---3--:R-:W-:Y:S05]  /*d3d0*/  @!P1 NANOSLEEP.SYNCS 0x989680 ;  /* 0x009896800000995d */ /* 0x008fea0003900000 */
[----:B------:R-:W3:Y:S02]  /*d3e0*/  @!P1 SYNCS.PHASECHK.TRANS64 P1, [R3+URZ+0x2a000], R8 ;  /* 0x02a00008030095a7 */ /* 0x000ee4000802007f */
[----:B---3--:R-:W-:Y:S05]  /*d3f0*/  @!P1 BRA `(.L_x_17) ;  /* 0xfffffffc00ec9947 */ /* 0x008fea000383ffff */
[----:B------:R-:W-:Y:S05]  /*d400*/  BRA `(.L_x_100) ;  /* 0xffffff3800747947 */ /* 0x000fea000383ffff */
.L_x_18:
[----:B--2---:R-:W-:-:S04]  /*d410*/  MOV R3, UR10 ;  /* 0x0000000a00037c02 */ /* 0x004fc80008000f00 */
[----:B------:R2:W3:Y:S03]  /*d420*/  SYNCS.PHASECHK.TRANS64.TRYWAIT P1, [R3+URZ], R2 ;  /* 0x00000002030075a7 */ /* 0x0004e6000802017f */
[----:B---3--:R-:W-:Y:S05]  /*d430*/  @!P1 NANOSLEEP.SYNCS 0x989680 ;  /* 0x009896800000995d */ /* 0x008fea0003900000 */
[----:B------:R-:W3:Y:S02]  /*d440*/  @!P1 SYNCS.PHASECHK.TRANS64 P1, [R3+URZ], R2 ;  /* 0x00000002030095a7 */ /* 0x000ee4000802007f */
[----:B---3--:R-:W-:Y:S05]  /*d450*/  @!P1 BRA `(.L_x_18) ;  /* 0xfffffffc00ec9947 */ /* 0x008fea000383ffff */
[----:B------:R-:W-:Y:S05]  /*d460*/  BRA `(.L_x_101) ;  /* 0xffffff3800787947 */ /* 0x000fea000383ffff */
.L_x_20:
[----:B-1----:R-:W-:-:S04]  /*d470*/  IMAD.U32 R9, RZ, RZ, UR36 ;  /* 0x00000024ff097e24 */ /* 0x002fc8000f8e00ff */
[----:B------:R1:W2:Y:S03]  /*d480*/  SYNCS.PHASECHK.TRANS64.TRYWAIT P1, [R9+URZ+0x2a008], R8 ;  /* 0x02a00808090075a7 */ /* 0x0002a6000802017f */
[----:B--2---:R-:W-:Y:S05]  /*d490*/  @!P1 NANOSLEEP.SYNCS 0x989680 ;  /* 0x009896800000995d */ /* 0x004fea0003900000 */
[----:B------:R-:W2:Y:S02]  /*d4a0*/  @!P1 SYNCS.PHASECHK.TRANS64 P1, [R9+URZ+0x2a008], R8 ;  /* 0x02a00808090095a7 */ /* 0x000ea4000802007f */
[----:B--2---:R-:W-:Y:S05]  /*d4b0*/  @!P1 BRA `(.L_x_20) ;  /* 0xfffffffc00ec9947 */ /* 0x004fea000383ffff */
[----:B------:R-:W-:Y:S05]  /*d4c0*/  BRA `(.L_x_102) ;  /* 0xffffff6c00907947 */ /* 0x000fea000383ffff */
.L_x_25:
[----:B-1----:R-:W-:-:S04]  /*d4d0*/  MOV R13, UR10 ;  /* 0x0000000a000d7c02 */ /* 0x002fc80008000f00 */
[----:B------:R1:W2:Y:S03]  /*d4e0*/  SYNCS.PHASECHK.TRANS64.TRYWAIT P2, [R13+URZ+0x2a000], R2 ;  /* 0x02a000020d0075a7 */ /* 0x0002a6000804017f */
[----:B--2---:R-:W-:Y:S05]  /*d4f0*/  @!P2 NANOSLEEP.SYNCS 0x989680 ;  /* 0x009896800000a95d */ /* 0x004fea0003900000 */
[----:B------:R-:W2:Y:S02]  /*d500*/  @!P2 SYNCS.PHASECHK.TRANS64 P2, [R13+URZ+0x2a000], R2 ;  /* 0x02a000020d00a5a7 */ /* 0x000ea4000804007f */
[----:B--2---:R-:W-:Y:S05]  /*d510*/  @!P2 BRA `(.L_x_25) ;  /* 0xfffffffc00eca947 */ /* 0x004fea000383ffff */
[----:B------:R-:W-:Y:S05]  /*d520*/  BRA `(.L_x_103) ;  /* 0xffffff78001c7947 */ /* 0x000fea000383ffff */
.L_x_29:
[----:B-1----:R-:W-:-:S04]  /*d530*/  IMAD.U32 R12, RZ, RZ, UR10 ;  /* 0x0000000aff0c7e24 */ /* 0x002fc8000f8e00ff */
[----:B------:R1:W2:Y:S03]  /*d540*/  SYNCS.PHASECHK.TRANS64.TRYWAIT P2, [R12+URZ+0x2a000], R33 ;  /* 0x02a000210c0075a7 */ /* 0x0002a6000804017f */
[----:B--2---:R-:W-:Y:S05]  /*d550*/  @!P2 NANOSLEEP.SYNCS 0x989680 ;  /* 0x009896800000a95d */ /* 0x004fea0003900000 */
[----:B------:R-:W2:Y:S02]  /*d560*/  @!P2 SYNCS.PHASECHK.TRANS64 P2, [R12+URZ+0x2a000], R33 ;  /* 0x02a000210c00a5a7 */ /* 0x000ea4000804007f */
[----:B--2---:R-:W-:Y:S05]  /*d570*/  @!P2 BRA `(.L_x_29) ;  /* 0xfffffffc00eca947 */ /* 0x004fea000383ffff */
[----:B------:R-:W-:Y:S05]  /*d580*/  BRA `(.L_x_28) ;  /* 0xffffffac00cc7947 */ /* 0x000fea000383ffff */
.L_x_45:
[----:B--2---:R-:W-:-:S04]  /*d590*/  MOV R3, UR4 ;  /* 0x0000000400037c02 */ /* 0x004fc80008000f00 */
[----:B------:R2:W3:Y:S03]  /*d5a0*/  SYNCS.PHASECHK.TRANS64.TRYWAIT P0, [R3+URZ+0x2a098], R0 ;  /* 0x02a09800030075a7 */ /* 0x0004e6000800017f */
[----:B---3--:R-:W-:Y:S05]  /*d5b0*/  @!P0 NANOSLEEP.SYNCS 0x989680 ;  /* 0x009896800000895d */ /* 0x008fea0003900000 */
[----:B------:R-:W3:Y:S02]  /*d5c0*/  @!P0 SYNCS.PHASECHK.TRANS64 P0, [R3+URZ+0x2a098], R0 ;  /* 0x02a09800030085a7 */ /* 0x000ee4000800007f */
[----:B---3--:R-:W-:Y:S05]  /*d5d0*/  @!P0 BRA `(.L_x_45) ;  /* 0xfffffffc00ec8947 */ /* 0x008fea000383ffff */
[----:B------:R-:W-:Y:S05]  /*d5e0*/  BRA `(.L_x_104) ;  /* 0xffffffc400187947 */ /* 0x000fea000383ffff */
.L_x_69:
[----:B--2---:R2:W4:Y:S02]  /*d5f0*/  SYNCS.PHASECHK.TRANS64.TRYWAIT P0, [R4+URZ+0x2a060], R3 ;  /* 0x02a06003040075a7 */ /* 0x004524000800017f */
[----:B----4-:R-:W-:Y:S05]  /*d600*/  @!P0 NANOSLEEP.SYNCS 0x989680 ;  /* 0x009896800000895d */ /* 0x010fea0003900000 */
[----:B------:R-:W4:Y:S02]  /*d610*/  @!P0 SYNCS.PHASECHK.TRANS64 P0, [R4+URZ+0x2a060], R3 ;  /* 0x02a06003040085a7 */ /* 0x000f24000800007f */
[----:B----4-:R-:W-:Y:S05]  /*d620*/  @!P0 BRA `(.L_x_69) ;  /* 0xfffffffc00f08947 */ /* 0x010fea000383ffff */
[----:B------:R-:W-:Y:S05]  /*d630*/  BRA `(.L_x_105) ;  /* 0xffffffe400347947 */ /* 0x000fea000383ffff */
.L_x_74:
[----:B-1----:R1:W2:Y:S02]  /*d640*/  SYNCS.PHASECHK.TRANS64.TRYWAIT P0, [R5+URZ+0x2a028], R2 ;  /* 0x02a02802050075a7 */ /* 0x0022a4000800017f */
[----:B--2---:R-:W-:Y:S05]  /*d650*/  @!P0 NANOSLEEP.SYNCS 0x989680 ;  /* 0x009896800000895d */ /* 0x004fea0003900000 */
[----:B------:R-:W2:Y:S02]  /*d660*/  @!P0 SYNCS.PHASECHK.TRANS64 P0, [R5+URZ+0x2a028], R2 ;  /* 0x02a02802050085a7 */ /* 0x000ea4000800007f */
[----:B--2---:R-:W-:Y:S05]  /*d670*/  @!P0 BRA `(.L_x_74) ;  /* 0xfffffffc00f08947 */ /* 0x004fea000383ffff */
[----:B------:R-:W-:Y:S05]  /*d680*/  BRA `(.L_x_106) ;  /* 0xffffffe800487947 */ /* 0x000fea000383ffff */
.L_x_79:
[----:B-1----:R1:W2:Y:S02]  /*d690*/  SYNCS.PHASECHK.TRANS64.TRYWAIT P0, [R5+URZ+0x2a060], R6 ;  /* 0x02a06006050075a7 */ /* 0x0022a4000800017f */
[----:B--2---:R-:W-:Y:S05]  /*d6a0*/  @!P0 NANOSLEEP.SYNCS 0x989680 ;  /* 0x009896800000895d */ /* 0x004fea0003900000 */
[----:B------:R-:W2:Y:S02]  /*d6b0*/  @!P0 SYNCS.PHASECHK.TRANS64 P0, [R5+URZ+0x2a060], R6 ;  /* 0x02a06006050085a7 */ /* 0x000ea4000800007f */
[----:B--2---:R-:W-:Y:S05]  /*d6c0*/  @!P0 BRA `(.L_x_79) ;  /* 0xfffffffc00f08947 */ /* 0x004fea000383ffff */
[----:B------:R-:W-:Y:S05]  /*d6d0*/  BRA `(.L_x_107) ;  /* 0xffffffec005c7947 */ /* 0x000fea000383ffff */
.L_x_84:
[----:B-1----:R1:W2:Y:S02]  /*d6e0*/  SYNCS.PHASECHK.TRANS64.TRYWAIT P0, [R4+URZ+0x2a028], R7 ;  /* 0x02a02807040075a7 */ /* 0x0022a4000800017f */
[----:B--2---:R-:W-:Y:S05]  /*d6f0*/  @!P0 NANOSLEEP.SYNCS 0x989680 ;  /* 0x009896800000895d */ /* 0x004fea0003900000 */
[----:B------:R-:W2:Y:S02]  /*d700*/  @!P0 SYNCS.PHASECHK.TRANS64 P0, [R4+URZ+0x2a028], R7 ;  /* 0x02a02807040085a7 */ /* 0x000ea4000800007f */
[----:B--2---:R-:W-:Y:S05]  /*d710*/  @!P0 BRA `(.L_x_84) ;  /* 0xfffffffc00f08947 */ /* 0x004fea000383ffff */
[----:B------:R-:W-:Y:S05]  /*d720*/  BRA `(.L_x_108) ;  /* 0xfffffff0007c7947 */ /* 0x000fea000383ffff */
.L_x_90:
[----:B-1----:R1:W2:Y:S02]  /*d730*/  SYNCS.PHASECHK.TRANS64.TRYWAIT P4, [R6+URZ+0x2a028], R5 ;  /* 0x02a02805060075a7 */ /* 0x0022a4000808017f */
[----:B--2---:R-:W-:Y:S05]  /*d740*/  @!P4 NANOSLEEP.SYNCS 0x989680 ;  /* 0x009896800000c95d */ /* 0x004fea0003900000 */
[----:B------:R-:W2:Y:S02]  /*d750*/  @!P4 SYNCS.PHASECHK.TRANS64 P4, [R6+URZ+0x2a028], R5 ;  /* 0x02a028050600c5a7 */ /* 0x000ea4000808007f */
[----:B--2---:R-:W-:Y:S05]  /*d760*/  @!P4 BRA `(.L_x_90) ;  /* 0xfffffffc00f0c947 */ /* 0x004fea000383ffff */
[----:B------:R-:W-:Y:S05]  /*d770*/  BRA `(.L_x_109) ;  /* 0xfffffff400347947 */ /* 0x000fea000383ffff */
.L_x_95:
[----:B-1----:R1:W2:Y:S02]  /*d780*/  SYNCS.PHASECHK.TRANS64.TRYWAIT P4, [R6+URZ+0x2a028], R7 ;  /* 0x02a02807060075a7 */ /* 0x0022a4000808017f */
[----:B--2---:R-:W-:Y:S05]  /*d790*/  @!P4 NANOSLEEP.SYNCS 0x989680 ;  /* 0x009896800000c95d */ /* 0x004fea0003900000 */
[----:B------:R-:W2:Y:S02]  /*d7a0*/  @!P4 SYNCS.PHASECHK.TRANS64 P4, [R6+URZ+0x2a028], R7 ;  /* 0x02a028070600c5a7 */ /* 0x000ea4000808007f */
[----:B--2---:R-:W-:Y:S05]  /*d7b0*/  @!P4 BRA `(.L_x_95) ;  /* 0xfffffffc00f0c947 */ /* 0x004fea000383ffff */
[----:B------:R-:W-:Y:S05]  /*d7c0*/  BRA `(.L_x_110) ;  /* 0xfffffff800547947 */ /* 0x000fea000383ffff */
        .weak           $__internal_0_$__cuda_sm20_rcp_rn_f32_slowpath
        .type           $__internal_0_$__cuda_sm20_rcp_rn_f32_slowpath,@function
        .size           $__internal_0_$__cuda_sm20_rcp_rn_f32_slowpath,(.L_x_116 - $__internal_0_$__cuda_sm20_rcp_rn_f32_slowpath)
$__internal_0_$__cuda_sm20_rcp_rn_f32_slowpath:
[----:B------:R-:W-:Y:S01]  /*d7d0*/  IMAD.SHL.U32 R0, R3, 0x2, RZ ;  /* 0x0000000203007824 */ /* 0x000fe200078e00ff */
[----:B------:R-:W-:Y:S04]  /*d7e0*/  BSSY B2, `(.L_x_111) ;  /* 0x0000030000027945 */ /* 0x000fe80003800000 */
[----:B------:R-:W-:-:S04]  /*d7f0*/  SHF.R.U32.HI R17, RZ, 0x18, R0 ;  /* 0x00000018ff117819 */ /* 0x000fc80000011600 */
[----:B------:R-:W-:-:S13]  /*d800*/  ISETP.NE.U32.AND P0, PT, R17, RZ, PT ;  /* 0x000000ff1100720c */ /* 0x000fda0003f05070 */
[----:B------:R-:W-:Y:S05]  /*d810*/  @P0 BRA `(.L_x_112) ;  /* 0x0000000000280947 */ /* 0x000fea0003800000 */
[----:B------:R-:W-:-:S04]  /*d820*/  SHF.L.U32 R0, R3, 0x1, RZ ;  /* 0x0000000103007819 */ /* 0x000fc800000006ff */
[----:B------:R-:W-:-:S13]  /*d830*/  ISETP.NE.AND P0, PT, R0, RZ, PT ;  /* 0x000000ff0000720c */ /* 0x000fda0003f05270 */
[----:B------:R-:W-:Y:S01]  /*d840*/  @P0 FFMA R7, R3, 1.84467440737095516160e+19, RZ ;  /* 0x5f80000003070823 */ /* 0x000fe200000000ff */
[----:B------:R-:W-:Y:S08]  /*d850*/  @!P0 MUFU.RCP R6, R3 ;  /* 0x0000000300068308 */ /* 0x000ff00000001000 */
[----:B------:R-:W1:Y:S02]  /*d860*/  @P0 MUFU.RCP R0, R7 ;  /* 0x0000000700000308 */ /* 0x000e640000001000 */
[----:B-1----:R-:W-:-:S04]  /*d870*/  @P0 FFMA R11, R7, R0, -1 ;  /* 0xbf800000070b0423 */ /* 0x002fc80000000000 */
[----:B------:R-:W-:-:S04]  /*d880*/  @P0 FADD.FTZ R11, -R11, -RZ ;  /* 0x800000ff0b0b0221 */ /* 0x000fc80000010100 */
[----:B------:R-:W-:-:S04]  /*d890*/  @P0 FFMA R0, R0, R11, R0 ;  /* 0x0000000b00000223 */ /* 0x000fc80000000000 */
[----:B------:R-:W-:Y:S01]  /*d8a0*/  @P0 FFMA R6, R0, 1.84467440737095516160e+19, RZ ;  /* 0x5f80000000060823 */ /* 0x000fe200000000ff */
[----:B------:R-:W-:Y:S06]  /*d8b0*/  BRA `(.L_x_113) ;  /* 0x0000000000887947 */ /* 0x000fec0003800000 */
.L_x_112:
[----:B------:R-:W-:-:S05]  /*d8c0*/  VIADD R18, R17, 0xffffff03 ;  /* 0xffffff0311127836 */ /* 0x000fca0000000000 */
[----:B------:R-:W-:-:S13]  /*d8d0*/  ISETP.GT.U32.AND P0, PT, R18, 0x1, PT ;  /* 0x000000011200780c */ /* 0x000fda0003f04070 */
[----:B------:R-:W-:Y:S05]  /*d8e0*/  @P0 BRA `(.L_x_114) ;  /* 0x0000000000780947 */ /* 0x000fea0003800000 */
[----:B------:R-:W-:Y:S02]  /*d8f0*/  LOP3.LUT R0, R3, 0x7fffff, RZ, 0xc0, !PT ;  /* 0x007fffff03007812 */ /* 0x000fe400078ec0ff */
[----:B------:R-:W-:Y:S02]  /*d900*/  MOV R13, 0x3 ;  /* 0x00000003000d7802 */ /* 0x000fe40000000f00 */
[----:B------:R-:W-:Y:S02]  /*d910*/  LOP3.LUT R0, R0, 0x3f800000, RZ, 0xfc, !PT ;  /* 0x3f80000000007812 */ /* 0x000fe400078efcff */
[----:B------:R-:W-:Y:S02]  /*d920*/  SHF.L.U32 R13, R13, R18, RZ ;  /* 0x000000120d0d7219 */ /* 0x000fe400000006ff */
[----:B------:R-:W1:Y:S02]  /*d930*/  MUFU.RCP R7, R0 ;  /* 0x0000000000077308 */ /* 0x000e640000001000 */
[----:B-1----:R-:W-:-:S04]  /*d940*/  FFMA R6, R0, R7, -1 ;  /* 0xbf80000000067423 */ /* 0x002fc80000000007 */
[----:B------:R-:W-:-:S04]  /*d950*/  FADD.FTZ R6, -R6, -RZ ;  /* 0x800000ff06067221 */ /* 0x000fc80000010100 */
[CCC-:B------:R-:W-:Y:S01]  /*d960*/  FFMA.RM R11, R7.reuse, R6.reuse, R7.reuse ;  /* 0x00000006070b7223 */ /* 0x1c0fe20000004007 */
[----:B------:R-:W-:-:S04]  /*d970*/  FFMA.RP R12, R7, R6, R7 ;  /* 0x00000006070c7223 */ /* 0x000fc80000008007 */
[C---:B------:R-:W-:Y:S02]  /*d980*/  LOP3.LUT R6, R11.reuse, 0x7fffff, RZ, 0xc0, !PT ;  /* 0x007fffff0b067812 */ /* 0x040fe400078ec0ff */
[----:B------:R-:W-:Y:S02]  /*d990*/  FSETP.NEU.FTZ.AND P0, PT, R11, R12, PT ;  /* 0x0000000c0b00720b */ /* 0x000fe40003f1d000 */
[----:B------:R-:W-:Y:S02]  /*d9a0*/  LOP3.LUT R6, R6, 0x800000, RZ, 0xfc, !PT ;  /* 0x0080000006067812 */ /* 0x000fe400078efcff */
[----:B------:R-:W-:Y:S02]  /*d9b0*/  SEL R7, RZ, 0xffffffff, !P0 ;  /* 0xffffffffff077807 */ /* 0x000fe40004000000 */
[----:B------:R-:W-:-:S03]  /*d9c0*/  LOP3.LUT R13, R13, R6, RZ, 0xc0, !PT ;  /* 0x000000060d0d7212 */ /* 0x000fc600078ec0ff */
[----:B------:R-:W-:Y:S01]  /*d9d0*/  IMAD.MOV R7, RZ, RZ, -R7 ;  /* 0x000000ffff077224 */ /* 0x000fe200078e0a07 */
[----:B------:R-:W-:-:S04]  /*d9e0*/  SHF.R.U32.HI R13, RZ, R18, R13 ;  /* 0x00000012ff0d7219 */ /* 0x000fc8000001160d */
[--C-:B------:R-:W-:Y:S01]  /*d9f0*/  LOP3.LUT P1, RZ, R7, R18, R6.reuse, 0xf8, !PT ;  /* 0x0000001207ff7212 */ /* 0x100fe2000782f806 */
[----:B------:R-:W-:Y:S01]  /*da00*/  VIADD R7, R17, 0xffffff04 ;  /* 0xffffff0411077836 */ /* 0x000fe20000000000 */
[C---:B------:R-:W-:Y:S02]  /*da10*/  LOP3.LUT P0, RZ, R13.reuse, 0x1, RZ, 0xc0, !PT ;  /* 0x000000010dff7812 */ /* 0x040fe4000780c0ff */
[----:B------:R-:W-:Y:S02]  /*da20*/  LOP3.LUT P2, RZ, R13, 0x2, RZ, 0xc0, !PT ;  /* 0x000000020dff7812 */ /* 0x000fe4000784c0ff */
[----:B------:R-:W-:Y:S02]  /*da30*/  SHF.R.U32.HI R6, RZ, R7, R6 ;  /* 0x00000007ff067219 */ /* 0x000fe40000011606 */
[----:B------:R-:W-:Y:S02]  /*da40*/  PLOP3.LUT P0, PT, P0, P1, P2, 0xe0, 0x0 ;  /* 0x000000000000781c */ /* 0x000fe40000703c20 */
[----:B------:R-:W-:-:S02]  /*da50*/  LOP3.LUT P1, RZ, R3, 0x7fffff, RZ, 0xc0, !PT ;  /* 0x007fffff03ff7812 */ /* 0x000fc4000782c0ff */
[----:B------:R-:W-:-:S04]  /*da60*/  SEL R0, RZ, 0x1, !P0 ;  /* 0x00000001ff007807 */ /* 0x000fc80004000000 */
[----:B------:R-:W-:-:S04]  /*da70*/  IADD3 R0, -R0, RZ, RZ ;  /* 0x000000ff00007210 */ /* 0x000fc80007ffe1ff */
[----:B------:R-:W-:-:S13]  /*da80*/  ISETP.GE.AND P0, PT, R0, RZ, PT ;  /* 0x000000ff0000720c */ /* 0x000fda0003f06270 */
[----:B------:R-:W-:-:S05]  /*da90*/  @!P0 IADD3 R6, R6, 0x1, RZ ;  /* 0x0000000106068810 */ /* 0x000fca0007ffe0ff */
[----:B------:R-:W-:-:S05]  /*daa0*/  @!P1 IMAD.SHL.U32 R6, R6, 0x2, RZ ;  /* 0x0000000206069824 */ /* 0x000fca00078e00ff */
[----:B------:R-:W-:Y:S01]  /*dab0*/  LOP3.LUT R6, R6, 0x80000000, R3, 0xf8, !PT ;  /* 0x8000000006067812 */ /* 0x000fe200078ef803 */
[----:B------:R-:W-:Y:S06]  /*dac0*/  BRA `(.L_x_113) ;  /* 0x0000000000047947 */ /* 0x000fec0003800000 */
.L_x_114:
[----:B------:R1:W2:Y:S02]  /*dad0*/  MUFU.RCP R6, R3 ;  /* 0x0000000300067308 */ /* 0x0002a40000001000 */
.L_x_113:
[----:B------:R-:W-:Y:S05]  /*dae0*/  BSYNC B2 ;  /* 0x0000000000027941 */ /* 0x000fea0003800000 */
.L_x_111:
[----:B--2---:R-:W-:Y:S01]  /*daf0*/  MOV R11, R6 ;  /* 0x00000006000b7202 */ /* 0x004fe20000000f00 */
[----:B------:R-:W-:Y:S01]  /*db00*/  IMAD.MOV.U32 R6, RZ, RZ, R14 ;  /* 0x000000ffff067224 */ /* 0x000fe200078e000e */
[----:B------:R-:W-:-:S04]  /*db10*/  MOV R7, 0x0 ;  /* 0x0000000000077802 */ /* 0x000fc80000000f00 */
[----:B-1----:R-:W-:Y:S05]  /*db20*/  RET.REL.NODEC R6 `(_ZN7cutlass13device_kernelINS_4fmha6kernel28FmhaKernelTmaWarpSpecializedINS1_10collective30FmhaMainloopTmaWarpSpecializedINS_12float_e4m3_tEffN4cute5tupleIJNS7_1CILi128EEESA_NS9_ILi224EEEEEENS8_IJiNS9_ILi1EEENS8_IJiiEEEEEESF_NS8_IJSD_iSE_EEENS4_13DefaultFusionEJEEENS4_15FmhaFwdEpilogueIS6_fNS8_IJNS9_ILi64EEESB_SA_EEEEENS2_23IndividualTileSchedulerEJEEEEEvNT_6ParamsE) ;  /* 0xffffff2406347950 */ /* 0x002fea0003c3ffff */
.L_x_115:
[----:B------:R-:W-:-:S00]  /*db30*/  BRA `(.L_x_115) ;  /* 0xfffffffc00fc7947 */ /* 0x000fc0000383ffff */
[----:B------:R-:W-:-:S00]  /*db40*/  NOP ;  /* 0x0000000000007918 */ /* 0x000fc00000000000 */
        /* <DEDUP_REMOVED lines=11> */
.L_x_116:


//--------------------- .nv.global.init           --------------------------
	.section	.nv.global.init,"aw",@progbits
.nv.global.init:
	.type		$str$24,@object
	.size		$str$24,($str$25 - $str$24)
$str$24:
        /*0000*/ 	.byte	0x28, 0x61, 0x64, 0x64, 0x72, 0x65, 0x73, 0x73, 0x20, 0x26, 0x20, 0x6d, 0x61, 0x73, 0x6b, 0x29
        /*0010*/ 	.byte	0x20, 0x3d, 0x3d, 0x20, 0x30, 0x00
	.type		$str$25,@object
	.size		$str$25,(__unnamed_1 - $str$25)
$str$25:
        /*0016*/ 	.byte	0x2f, 0x74, 0x6d, 0x70, 0x2f, 0x63, 0x75, 0x74, 0x6c, 0x61, 0x73, 0x73, 0x5f, 0x73, 0x77, 0x65
        /*0026*/ 	.byte	0x65, 0x70, 0x5f, 0x73, 0x72, 0x63, 0x2f, 0x69, 0x6e, 0x63, 0x6c, 0x75, 0x64, 0x65, 0x2f, 0x63
        /*0036*/ 	.byte	0x75, 0x74, 0x65, 0x2f, 0x70, 0x6f, 0x69, 0x6e, 0x74, 0x65, 0x72, 0x5f, 0x66, 0x6c, 0x61, 0x67
        /*0046*/ 	.byte	0x67, 0x65, 0x64, 0x2e, 0x68, 0x70, 0x70, 0x00
	.type		__unnamed_1,@object
	.size		__unnamed_1,(__unnamed_2 - __unnamed_1)
__unnamed_1:
        /*004e*/ 	.byte	0x61, 0x75, 0x74, 0x6f, 0x20, 0x63, 0x75, 0x74, 0x65, 0x3a, 0x3a, 0x61, 0x73, 0x5f, 0x70, 0x6f
        /* <DEDUP_REMOVED lines=27> */
        /*020e*/ 	.byte	0x43, 0x3c, 0x32, 0x30, 0x34, 0x38, 0x3e, 0x3e, 0x3e, 0x3e, 0x3e, 0x5d, 0x00
	.type		__unnamed_2,@object
	.size		__unnamed_2,(.L_1 - __unnamed_2)
__unnamed_2:
        /* <DEDUP_REMOVED lines=29> */
.L_1:


//--------------------- .nv.shared._ZN7cutlass13device_kernelINS_4fmha6kernel28FmhaKernelTmaWarpSpecializedINS1_10collective30FmhaMainloopTmaWarpSpecializedINS_12float_e4m3_tEffN4cute5tupleIJNS7_1CILi128EEESA_NS9_ILi224EEEEEENS8_IJiNS9_ILi1EEENS8_IJiiEEEEEESF_NS8_IJSD_iSE_EEENS4_13DefaultFusionEJEEENS4_15FmhaFwdEpilogueIS6_fNS8_IJNS9_ILi64EEESB_SA_EEEEENS2_23IndividualTileSchedulerEJEEEEEvNT_6ParamsE --------------------------
	.section	.nv.shared._ZN7cutlass13device_kernelINS_4fmha6kernel28FmhaKernelTmaWarpSpecializedINS1_10collective30FmhaMainloopTmaWarpSpecializedINS_12float_e4m3_tEffN4cute5tupleIJNS7_1CILi128EEESA_NS9_ILi224EEEEEENS8_IJiNS9_ILi1EEENS8_IJiiEEEEEESF_NS8_IJSD_iSE_EEENS4_13DefaultFusionEJEEENS4_15FmhaFwdEpilogueIS6_fNS8_IJNS9_ILi64EEESB_SA_EEEEENS2_23IndividualTileSchedulerEJEEEEEvNT_6ParamsE,"aw",@nobits
	.sectionflags	@""
	.align	16
	.zero		1024


//--------------------- .nv.shared.reserved.0     --------------------------
	.section	.nv.shared.reserved.0,"aw",@nobits
	.weak		__nv_reservedSMEM_offset_0_alias
	.size		__nv_reservedSMEM_offset_0_alias, 0, 0
	.other		__nv_reservedSMEM_offset_0_alias,@"STO_CUDA_RESERVED_SHARED STV_DEFAULT"
__nv_reservedSMEM_offset_0_alias:
	.zero		0


//--------------------- .nv.global                --------------------------
	.section	.nv.global,"aw",@nobits
.nv.global:
	.type		_ZN39_INTERNAL_384aada6_4_k_cu_172f54b4_26134cute1_E,@object
	.size		_ZN39_INTERNAL_384aada6_4_k_cu_172f54b4_26134cute1_E,(_ZN39_INTERNAL_384aada6_4_k_cu_172f54b4_26134cuda3std3__45__cpo6cbeginE - _ZN39_INTERNAL_384aada6_4_k_cu_172f54b4_26134cute1_E)
_ZN39_INTERNAL_384aada6_4_k_cu_172f54b4_26134cute1_E:
	.zero		1
	.type		_ZN39_INTERNAL_384aada6_4_k_cu_172f54b4_26134cuda3std3__45__cpo6cbeginE,@object
	.size		_ZN39_INTERNAL_384aada6_4_k_cu_172f54b4_26134cuda3std3__45__cpo6cbeginE,(_ZN39_INTERNAL_384aada6_4_k_cu_172f54b4_26134cuda3std3__48in_placeE - _ZN39_INTERNAL_384aada6_4_k_cu_172f54b4_26134cuda3std3__45__cpo6cbeginE)
_ZN39_INTERNAL_384aada6_4_k_cu_172f54b4_26134cuda3std3__45__cpo6cbeginE:
	.zero		1
	.type		_ZN39_INTERNAL_384aada6_4_k_cu_172f54b4_26134cuda3std3__48in_placeE,@object
	.size		_ZN39_INTERNAL_384aada6_4_k_cu_172f54b4_26134cuda3std3__48in_placeE,(_ZN39_INTERNAL_384aada6_4_k_cu_172f54b4_26134cuda3std6ranges3__45__cpo9iter_moveE - _ZN39_INTERNAL_384aada6_4_k_cu_172f54b4_26134cuda3std3__48in_placeE)
_ZN39_INTERNAL_384aada6_4_k_cu_172f54b4_26134cuda3std3__48in_placeE:
	.zero		1
	.type		_ZN39_INTERNAL_384aada6_4_k_cu_172f54b4_26134cuda3std6ranges3__45__cpo9iter_moveE,@object
	.size		_ZN39_INTERNAL_384aada6_4_k_cu_172f54b4_26134cuda3std6ranges3__45__cpo9iter_moveE,(_ZN39_INTERNAL_384aada6_4_k_cu_172f54b4_26134cuda3std3__45__cpo5beginE - _ZN39_INTERNAL_384aada6_4_k_cu_172f54b4_26134cuda3std6ranges3__45__cpo9iter_moveE)
_ZN39_INTERNAL_384aada6_4_k_cu_172f54b4_26134cuda3std6ranges3__45__cpo9iter_moveE:
	.zero		1
	.type		_ZN39_INTERNAL_384aada6_4_k_cu_172f54b4_26134cuda3std3__45__cpo5beginE,@object
	.size		_ZN39_INTERNAL_384aada6_4_k_cu_172f54b4_26134cuda3std3__45__cpo5beginE,(_ZN39_INTERNAL_384aada6_4_k_cu_172f54b4_26134cuda3std3__441_GLOBAL__N__384aada6_4_k_cu_172f54b4_26136ignoreE - _ZN39_INTERNAL_384aada6_4_k_cu_172f54b4_26134cuda3std3__45__cpo5beginE)
_ZN39_INTERNAL_384aada6_4_k_cu_172f54b4_26134cuda3std3__45__cpo5beginE:
	.zero		1
	.type		_ZN39_INTERNAL_384aada6_4_k_cu_172f54b4_26134cuda3std3__441_GLOBAL__N__384aada6_4_k_cu_172f54b4_26136ignoreE,@object
	.size		_ZN39_INTERNAL_384aada6_4_k_cu_172f54b4_26134cuda3std3__441_GLOBAL__N__384aada6_4_k_cu_172f54b4_26136ignoreE,(_ZN39_INTERNAL_384aada6_4_k_cu_172f54b4_26134cute7productE - _ZN39_INTERNAL_384aada6_4_k_cu_172f54b4_26134cuda3std3__441_GLOBAL__N__384aada6_4_k_cu_172f54b4_26136ignoreE)
_ZN39_INTERNAL_384aada6_4_k_cu_172f54b4_26134cuda3std3__441_GLOBAL__N__384aada6_4_k_cu_172f54b4_26136ignoreE:
	.zero		1
	.type		_ZN39_INTERNAL_384aada6_4_k_cu_172f54b4_26134cute7productE,@object
	.size		_ZN39_INTERNAL_384aada6_4_k_cu_172f54b4_26134cute7productE,(_ZN39_INTERNAL_384aada6_4_k_cu_172f54b4_26134cuda3std3__45__cpo3endE - _ZN39_INTERNAL_384aada6_4_k_cu_172f54b4_26134cute7productE)
_ZN39_INTERNAL_384aada6_4_k_cu_172f54b4_26134cute7productE:
	.zero		1
	.type		_ZN39_INTERNAL_384aada6_4_k_cu_172f54b4_26134cuda3std3__45__cpo3endE,@object
	.size		_ZN39_INTERNAL_384aada6_4_k_cu_172f54b4_26134cuda3std3__45__cpo3endE,(_ZN39_INTERNAL_384aada6_4_k_cu_172f54b4_26134cuda3std3__419piecewise_constructE - _ZN39_INTERNAL_384aada6_4_k_cu_172f54b4_26134cuda3std3__45__cpo3endE)
_ZN39_INTERNAL_384aada6_4_k_cu_172f54b4_26134cuda3std3__45__cpo3endE:
	.zero		1
	.type		_ZN39_INTERNAL_384aada6_4_k_cu_172f54b4_26134cuda3std3__419piecewise_constructE,@object
	.size		_ZN39_INTERNAL_384aada6_4_k_cu_172f54b4_26134cuda3std3__419piecewise_constructE,(_ZN39_INTERNAL_384aada6_4_k_cu_172f54b4_26134cuda3std3__45__cpo4cendE - _ZN39_INTERNAL_384aada6_4_k_cu_172f54b4_26134cuda3std3__419piecewise_constructE)
_ZN39_INTERNAL_384aada6_4_k_cu_172f54b4_26134cuda3std3__419piecewise_constructE:
	.zero		1
	.type		_ZN39_INTERNAL_384aada6_4_k_cu_172f54b4_26134cuda3std3__45__cpo4cendE,@object
	.size		_ZN39_INTERNAL_384aada6_4_k_cu_172f54b4_26134cuda3std3__45__cpo4cendE,(_ZN39_INTERNAL_384aada6_4_k_cu_172f54b4_26134cuda3std6ranges3__45__cpo4swapE - _ZN39_INTERNAL_384aada6_4_k_cu_172f54b4_26134cuda3std3__45__cpo4cendE)
_ZN39_INTERNAL_384aada6_4_k_cu_172f54b4_26134cuda3std3__45__cpo4cendE:
	.zero		1
	.type		_ZN39_INTERNAL_384aada6_4_k_cu_172f54b4_26134cuda3std6ranges3__45__cpo4swapE,@object
	.size		_ZN39_INTERNAL_384aada6_4_k_cu_172f54b4_26134cuda3std6ranges3__45__cpo4swapE,(.L_9 - _ZN39_INTERNAL_384aada6_4_k_cu_172f54b4_26134cuda3std6ranges3__45__cpo4swapE)
_ZN39_INTERNAL_384aada6_4_k_cu_172f54b4_26134cuda3std6ranges3__45__cpo4swapE:
	.zero		1
.L_9:


//--------------------- .nv.constant0._ZN7cutlass13device_kernelINS_4fmha6kernel28FmhaKernelTmaWarpSpecializedINS1_10collective30FmhaMainloopTmaWarpSpecializedINS_12float_e4m3_tEffN4cute5tupleIJNS7_1CILi128EEESA_NS9_ILi224EEEEEENS8_IJiNS9_ILi1EEENS8_IJiiEEEEEESF_NS8_IJSD_iSE_EEENS4_13DefaultFusionEJEEENS4_15FmhaFwdEpilogueIS6_fNS8_IJNS9_ILi64EEESB_SA_EEEEENS2_23IndividualTileSchedulerEJEEEEEvNT_6ParamsE --------------------------
	.section	.nv.constant0._ZN7cutlass13device_kernelINS_4fmha6kernel28FmhaKernelTmaWarpSpecializedINS1_10collective30FmhaMainloopTmaWarpSpecializedINS_12float_e4m3_tEffN4cute5tupleIJNS7_1CILi128EEESA_NS9_ILi224EEEEEENS8_IJiNS9_ILi1EEENS8_IJiiEEEEEESF_NS8_IJSD_iSE_EEENS4_13DefaultFusionEJEEENS4_15FmhaFwdEpilogueIS6_fNS8_IJNS9_ILi64EEESB_SA_EEEEENS2_23IndividualTileSchedulerEJEEEEEvNT_6ParamsE,"a",@progbits
	.sectionflags	@""
	.align	4
.nv.constant0._ZN7cutlass13device_kernelINS_4fmha6kernel28FmhaKernelTmaWarpSpecializedINS1_10collective30FmhaMainloopTmaWarpSpecializedINS_12float_e4m3_tEffN4cute5tupleIJNS7_1CILi128EEESA_NS9_ILi224EEEEEENS8_IJiNS9_ILi1EEENS8_IJiiEEEEEESF_NS8_IJSD_iSE_EEENS4_13DefaultFusionEJEEENS4_15FmhaFwdEpilogueIS6_fNS8_IJNS9_ILi64EEESB_SA_EEEEENS2_23IndividualTileSchedulerEJEEEEEvNT_6ParamsE:
	.zero		2688


//--------------------- SYMBOLS --------------------------

	.type		.nv.reservedSmem.offset0,@object
	.size		.nv.reservedSmem.offset0,0x4
	.type		__assertfail,@function
